def matmul_kernel(
    a_ptr,
    b_ptr,
    c_ptr,
    M,
    N,
    K,
    stride_am,
    stride_ak,
    stride_bk,
    stride_bn,
    stride_cm,
    stride_cn,
    BLOCK_M: tl.constexpr,
    BLOCK_N: tl.constexpr,
    BLOCK_K: tl.constexpr,
    GROUP_M: tl.constexpr,
):
    pid = tl.program_id(axis=0)
    num_pid_m = tl.cdiv(M, BLOCK_M)
    num_pid_n = tl.cdiv(N, BLOCK_N)
    num_pid_in_group = GROUP_M * num_pid_n
    group_id = pid // num_pid_in_group
    first_pid_m = group_id * GROUP_M
    group_size_m = min(num_pid_m - first_pid_m, GROUP_M)
    pid_m = first_pid_m + ((pid % num_pid_in_group) % group_size_m)
    pid_n = (pid % num_pid_in_group) // group_size_m

    offs_am = (pid_m * BLOCK_M + tl.arange(0, BLOCK_M)) % M
    offs_bn = (pid_n * BLOCK_N + tl.arange(0, BLOCK_N)) % N
    offs_k = tl.arange(0, BLOCK_K)
    a_ptrs = a_ptr + offs_am[:, None] * stride_am + offs_k[None, :] * stride_ak
    b_ptrs = b_ptr + offs_k[:, None] * stride_bk + offs_bn[None, :] * stride_bn

    acc = tl.zeros((BLOCK_M, BLOCK_N), dtype=tl.float32)
    for kk in range(0, tl.cdiv(K, BLOCK_K)):
        a = tl.load(a_ptrs, mask=offs_k[None, :] < K - kk * BLOCK_K, other=0.0)
        b = tl.load(b_ptrs, mask=offs_k[:, None] < K - kk * BLOCK_K, other=0.0)
        acc = tl.dot(a, b, acc)
        a_ptrs += BLOCK_K * stride_ak
        b_ptrs += BLOCK_K * stride_bk

    c = acc.to(c_ptr.dtype.element_ty)
    offs_cm = pid_m * BLOCK_M + tl.arange(0, BLOCK_M)
    offs_cn = pid_n * BLOCK_N + tl.arange(0, BLOCK_N)
    c_ptrs = c_ptr + offs_cm[:, None] * stride_cm + offs_cn[None, :] * stride_cn
    mask = (offs_cm[:, None] < M) & (offs_cn[None, :] < N)
    tl.store(c_ptrs, c, mask=mask)

# config = {"BLOCK_K": 64, "BLOCK_M": 32, "BLOCK_N": 32, "GROUP_M": 8, "arch": "sm_90", "dtype": "fp8e4m3", "num_ctas": 1, "num_stages": 2, "num_warps": 2}
# arch = sm_90


// ===== COMPILED SASS (sm_90a) =====

	.target	sm_90a

	.elftype	@"ET_EXEC"


//--------------------- .note.nv.tkinfo           --------------------------
	.section	.note.nv.tkinfo,"",@"SHT_NOTE"
	.sectionflags	@"SHF_NOTE_NV_TKINFO"
	.tkinfo
        /*0018*/ 	.word	0x00000002
        /*0030*/ 	.string	""
        /*0030*/ 	.string	"ptxas"
        /*0030*/ 	.string	"Cuda compilation tools, release 13.0, V13.0.88"
        /*0030*/ 	.string	"Build cuda_13.0.r13.0/compiler.36424714_0"
        /*0030*/ 	.string	"-v  -suppress-debug-info  -lineinfo  -arch sm_90a "



//--------------------- .note.nv.cuinfo           --------------------------
	.section	.note.nv.cuinfo,"",@"SHT_NOTE"
	.sectionflags	@"SHF_NOTE_NV_CUINFO"
        /*0018*/ 	.short	0x0002
        /*001a*/ 	.short	0x005a
        /*001c*/ 	.short	0x0082
	.zero		2


//--------------------- .nv.info                  --------------------------
	.section	.nv.info,"",@"SHT_CUDA_INFO"
	.align	4


	//----- nvinfo : EIATTR_REGCOUNT
	.align		4
        /*0000*/ 	.byte	0x04, 0x2f
        /*0002*/ 	.short	(.L_1 - .L_0)
	.align		4
.L_0:
        /*0004*/ 	.word	index@(matmul_kernel)
        /*0008*/ 	.word	0x000000ba


	//----- nvinfo : EIATTR_FRAME_SIZE
	.align		4
.L_1:
        /*000c*/ 	.byte	0x04, 0x11
        /*000e*/ 	.short	(.L_3 - .L_2)
	.align		4
.L_2:
        /*0010*/ 	.word	index@(matmul_kernel)
        /*0014*/ 	.word	0x00000000


	//----- nvinfo : EIATTR_MIN_STACK_SIZE
	.align		4
.L_3:
        /*0018*/ 	.byte	0x04, 0x12
        /*001a*/ 	.short	(.L_5 - .L_4)
	.align		4
.L_4:
        /*001c*/ 	.word	index@(matmul_kernel)
        /*0020*/ 	.word	0x00000000
.L_5:


//--------------------- .nv.compat                --------------------------
	.section	.nv.compat,"",@"SHT_CUDA_COMPAT_INFO"
	.align	4
        /*0000*/ 	.byte	0x02, 0x09, 0x01, 0x00, 0x02, 0x02, 0x02, 0x00, 0x02, 0x05, 0x05, 0x00, 0x03, 0x07, 0x01, 0x01
        /*0010*/ 	.byte	0x02, 0x03, 0x00, 0x00, 0x02, 0x06, 0x01, 0x00, 0x04, 0x0b, 0x08, 0x00, 0x00, 0x00, 0x00, 0x00
        /*0020*/ 	.byte	0x00, 0x00, 0x00, 0x00


//--------------------- .nv.info.matmul_kernel    --------------------------
	.section	.nv.info.matmul_kernel,"",@"SHT_CUDA_INFO"
	.sectionflags	@""
	.align	4


	//----- nvinfo : EIATTR_CUDA_API_VERSION
	.align		4
        /*0000*/ 	.byte	0x04, 0x37
        /*0002*/ 	.short	(.L_7 - .L_6)
.L_6:
        /*0004*/ 	.word	0x00000082


	//----- nvinfo : EIATTR_KPARAM_INFO
	.align		4
.L_7:
        /*0008*/ 	.byte	0x04, 0x17
        /*000a*/ 	.short	(.L_9 - .L_8)
.L_8:
        /*000c*/ 	.word	0x00000000
        /*0010*/ 	.short	0x000d
        /*0012*/ 	.short	0x0048
        /*0014*/ 	.byte	0x00, 0xf4, 0x21, 0x00


	//----- nvinfo : EIATTR_KPARAM_INFO
	.align		4
.L_9:
        /*0018*/ 	.byte	0x04, 0x17
        /*001a*/ 	.short	(.L_11 - .L_10)
.L_10:
        /*001c*/ 	.word	0x00000000
        /*0020*/ 	.short	0x000c
        /*0022*/ 	.short	0x0040
        /*0024*/ 	.byte	0x00, 0xf4, 0x21, 0x00


	//----- nvinfo : EIATTR_KPARAM_INFO
	.align		4
.L_11:
        /*0028*/ 	.byte	0x04, 0x17
        /*002a*/ 	.short	(.L_13 - .L_12)
.L_12:
        /*002c*/ 	.word	0x00000000
        /*0030*/ 	.short	0x000b
        /*0032*/ 	.short	0x0038
        /*0034*/ 	.byte	0x00, 0xf0, 0x11, 0x00


	//----- nvinfo : EIATTR_KPARAM_INFO
	.align		4
.L_13:
        /*0038*/ 	.byte	0x04, 0x17
        /*003a*/ 	.short	(.L_15 - .L_14)
.L_14:
        /*003c*/ 	.word	0x00000000
        /*0040*/ 	.short	0x000a
        /*0042*/ 	.short	0x0034
        /*0044*/ 	.byte	0x00, 0xf0, 0x11, 0x00


	//----- nvinfo : EIATTR_KPARAM_INFO
	.align		4
.L_15:
        /*0048*/ 	.byte	0x04, 0x17
        /*004a*/ 	.short	(.L_17 - .L_16)
.L_16:
        /*004c*/ 	.word	0x00000000
        /*0050*/ 	.short	0x0009
        /*0052*/ 	.short	0x0030
        /*0054*/ 	.byte	0x00, 0xf0, 0x11, 0x00


	//----- nvinfo : EIATTR_KPARAM_INFO
	.align		4
.L_17:
        /*0058*/ 	.byte	0x04, 0x17
        /*005a*/ 	.short	(.L_19 - .L_18)
.L_18:
        /*005c*/ 	.word	0x00000000
        /*0060*/ 	.short	0x0008
        /*0062*/ 	.short	0x002c
        /*0064*/ 	.byte	0x00, 0xf0, 0x11, 0x00


	//----- nvinfo : EIATTR_KPARAM_INFO
	.align		4
.L_19:
        /*0068*/ 	.byte	0x04, 0x17
        /*006a*/ 	.short	(.L_21 - .L_20)
.L_20:
        /*006c*/ 	.word	0x00000000
        /*0070*/ 	.short	0x0007
        /*0072*/ 	.short	0x0028
        /*0074*/ 	.byte	0x00, 0xf0, 0x11, 0x00


	//----- nvinfo : EIATTR_KPARAM_INFO
	.align		4
.L_21:
        /*0078*/ 	.byte	0x04, 0x17
        /*007a*/ 	.short	(.L_23 - .L_22)
.L_22:
        /*007c*/ 	.word	0x00000000
        /*0080*/ 	.short	0x0006
        /*0082*/ 	.short	0x0024
        /*0084*/ 	.byte	0x00, 0xf0, 0x11, 0x00


	//----- nvinfo : EIATTR_KPARAM_INFO
	.align		4
.L_23:
        /*0088*/ 	.byte	0x04, 0x17
        /*008a*/ 	.short	(.L_25 - .L_24)
.L_24:
        /*008c*/ 	.word	0x00000000
        /*0090*/ 	.short	0x0005
        /*0092*/ 	.short	0x0020
        /*0094*/ 	.byte	0x00, 0xf0, 0x11, 0x00


	//----- nvinfo : EIATTR_KPARAM_INFO
	.align		4
.L_25:
        /*0098*/ 	.byte	0x04, 0x17
        /*009a*/ 	.short	(.L_27 - .L_26)
.L_26:
        /*009c*/ 	.word	0x00000000
        /*00a0*/ 	.short	0x0004
        /*00a2*/ 	.short	0x001c
        /*00a4*/ 	.byte	0x00, 0xf0, 0x11, 0x00


	//----- nvinfo : EIATTR_KPARAM_INFO
	.align		4
.L_27:
        /*00a8*/ 	.byte	0x04, 0x17
        /*00aa*/ 	.short	(.L_29 - .L_28)
.L_28:
        /*00ac*/ 	.word	0x00000000
        /*00b0*/ 	.short	0x0003
        /*00b2*/ 	.short	0x0018
        /*00b4*/ 	.byte	0x00, 0xf0, 0x11, 0x00


	//----- nvinfo : EIATTR_KPARAM_INFO
	.align		4
.L_29:
        /*00b8*/ 	.byte	0x04, 0x17
        /*00ba*/ 	.short	(.L_31 - .L_30)
.L_30:
        /*00bc*/ 	.word	0x00000000
        /*00c0*/ 	.short	0x0002
        /*00c2*/ 	.short	0x0010
        /*00c4*/ 	.byte	0x00, 0xf4, 0x21, 0x00


	//----- nvinfo : EIATTR_KPARAM_INFO
	.align		4
.L_31:
        /*00c8*/ 	.byte	0x04, 0x17
        /*00ca*/ 	.short	(.L_33 - .L_32)
.L_32:
        /*00cc*/ 	.word	0x00000000
        /*00d0*/ 	.short	0x0001
        /*00d2*/ 	.short	0x0008
        /*00d4*/ 	.byte	0x00, 0xf4, 0x21, 0x00


	//----- nvinfo : EIATTR_KPARAM_INFO
	.align		4
.L_33:
        /*00d8*/ 	.byte	0x04, 0x17
        /*00da*/ 	.short	(.L_35 - .L_34)
.L_34:
        /*00dc*/ 	.word	0x00000000
        /*00e0*/ 	.short	0x0000
        /*00e2*/ 	.short	0x0000
        /*00e4*/ 	.byte	0x00, 0xf4, 0x21, 0x00


	//----- nvinfo : EIATTR_SPARSE_MMA_MASK
	.align		4
.L_35:
        /*00e8*/ 	.byte	0x03, 0x50
        /*00ea*/ 	.short	0x0000


	//----- nvinfo : EIATTR_MAXREG_COUNT
	.align		4
        /*00ec*/ 	.byte	0x03, 0x1b
        /*00ee*/ 	.short	0x00ff


	//----- nvinfo : EIATTR_NUM_BARRIERS
	.align		4
        /*00f0*/ 	.byte	0x02, 0x4c
        /*00f2*/ 	.byte	0x01
	.zero		1


	//----- nvinfo : EIATTR_MERCURY_ISA_VERSION
	.align		4
        /*00f4*/ 	.byte	0x03, 0x5f
        /*00f6*/ 	.short	0x0101


	//----- nvinfo : EIATTR_EXIT_INSTR_OFFSETS
	.align		4
        /*00f8*/ 	.byte	0x04, 0x1c
        /*00fa*/ 	.short	(.L_37 - .L_36)


	//   ....[0]....
.L_36:
        /*00fc*/ 	.word	0x00006660


	//   ....[1]....
        /*0100*/ 	.word	0x00006690


	//----- nvinfo : EIATTR_REQNTID
	.align		4
.L_37:
        /*0104*/ 	.byte	0x04, 0x10
        /*0106*/ 	.short	(.L_39 - .L_38)
.L_38:
        /*0108*/ 	.word	0x00000040
        /*010c*/ 	.word	0x00000001
        /*0110*/ 	.word	0x00000001


	//----- nvinfo : EIATTR_CBANK_PARAM_SIZE
	.align		4
.L_39:
        /*0114*/ 	.byte	0x03, 0x19
        /*0116*/ 	.short	0x0050


	//----- nvinfo : EIATTR_PARAM_CBANK
	.align		4
        /*0118*/ 	.byte	0x04, 0x0a
        /*011a*/ 	.short	(.L_41 - .L_40)
	.align		4
.L_40:
        /*011c*/ 	.word	index@(.nv.constant0.matmul_kernel)
        /*0120*/ 	.short	0x0210
        /*0122*/ 	.short	0x0050


	//----- nvinfo : EIATTR_SW_WAR
	.align		4
.L_41:
        /*0124*/ 	.byte	0x04, 0x36
        /*0126*/ 	.short	(.L_43 - .L_42)
.L_42:
        /*0128*/ 	.word	0x00000008
.L_43:


//--------------------- .nv.callgraph             --------------------------
	.section	.nv.callgraph,"",@"SHT_CUDA_CALLGRAPH"
	.align	4
	.sectionentsize	8
	.align		4
        /*0000*/ 	.word	0x00000000
	.align		4
        /*0004*/ 	.word	0xffffffff
	.align		4
        /*0008*/ 	.word	0x00000000
	.align		4
        /*000c*/ 	.word	0xfffffffe
	.align		4
        /*0010*/ 	.word	0x00000000
	.align		4
        /*0014*/ 	.word	0xfffffffd
	.align		4
        /*0018*/ 	.word	0x00000000
	.align		4
        /*001c*/ 	.word	0xfffffffc


//--------------------- .text.matmul_kernel       --------------------------
	.section	.text.matmul_kernel,"ax",@progbits
	.align	128
        .global         matmul_kernel
        .type           matmul_kernel,@function
        .size           matmul_kernel,(.L_x_3 - matmul_kernel)
        .other          matmul_kernel,@"STO_CUDA_ENTRY STV_DEFAULT"
matmul_kernel:
.text.matmul_kernel:
[----:B------:R-:W-:Y:S08]  /*0000*/  LDC R1, c[0x0][0x28] ;  /* 0x00000a00ff017b82 */ /* 0x000ff00000000800 */
[----:B------:R-:W0:Y:S01]  /*0010*/  LDC.64 R14, c[0x0][0x228] ;  /* 0x00008a00ff0e7b82 */ /* 0x000e220000000a00 */
[----:B------:R-:W1:Y:S01]  /*0020*/  S2R R5, SR_CTAID.X ;  /* 0x0000000000057919 */ /* 0x000e620000002500 */
[----:B------:R-:W-:Y:S01]  /*0030*/  ULDC UR5, c[0x0][0x230] ;  /* 0x00008c0000057ab9 */ /* 0x000fe20000000800 */
[----:B------:R-:W-:Y:S01]  /*0040*/  UMOV UR4, 0x400 ;  /* 0x0000040000047882 */ /* 0x000fe20000000000 */
[----:B------:R-:W-:Y:S01]  /*0050*/  UIADD3 UR5, UR5, 0x3f, URZ ;  /* 0x0000003f05057890 */ /* 0x000fe2000fffe03f */
[----:B------:R-:W2:Y:S01]  /*0060*/  S2R R89, SR_TID.X ;  /* 0x0000000000597919 */ /* 0x000ea20000002100 */
[----:B------:R-:W-:Y:S01]  /*0070*/  ULDC.64 UR8, c[0x0][0x208] ;  /* 0x0000820000087ab9 */ /* 0x000fe20000000a00 */
[----:B------:R-:W-:Y:S01]  /*0080*/  CS2R R40, SRZ ;  /* 0x0000000000287805 */ /* 0x000fe2000001ff00 */
[----:B------:R-:W3:Y:S01]  /*0090*/  S2UR UR6, SR_CgaCtaId ;  /* 0x00000000000679c3 */ /* 0x000ee20000008800 */
[----:B------:R-:W-:Y:S01]  /*00a0*/  UISETP.GE.AND UP0, UPT, UR5, 0x40, UPT ;  /* 0x000000400500788c */ /* 0x000fe2000bf06270 */
[----:B------:R-:W-:-:S02]  /*00b0*/  CS2R R42, SRZ ;  /* 0x00000000002a7805 */ /* 0x000fc4000001ff00 */
[----:B------:R-:W-:Y:S02]  /*00c0*/  CS2R R56, SRZ ;  /* 0x0000000000387805 */ /* 0x000fe4000001ff00 */
[----:B------:R-:W-:Y:S02]  /*00d0*/  CS2R R58, SRZ ;  /* 0x00000000003a7805 */ /* 0x000fe4000001ff00 */
[----:B------:R-:W-:Y:S02]  /*00e0*/  CS2R R52, SRZ ;  /* 0x0000000000347805 */ /* 0x000fe4000001ff00 */
[----:B------:R-:W-:Y:S02]  /*00f0*/  CS2R R54, SRZ ;  /* 0x0000000000367805 */ /* 0x000fe4000001ff00 */
[----:B------:R-:W-:Y:S02]  /*0100*/  CS2R R48, SRZ ;  /* 0x0000000000307805 */ /* 0x000fe4000001ff00 */
[----:B------:R-:W-:Y:S01]  /*0110*/  CS2R R50, SRZ ;  /* 0x0000000000327805 */ /* 0x000fe2000001ff00 */
[----:B0-----:R-:W-:-:S05]  /*0120*/  VIADD R0, R15, 0x1f ;  /* 0x0000001f0f007836 */ /* 0x001fca0000000000 */
[----:B------:R-:W-:Y:S01]  /*0130*/  SHF.R.S32.HI R3, RZ, 0x1f, R0 ;  /* 0x0000001fff037819 */ /* 0x000fe20000011400 */
[----:B---3--:R-:W-:-:S03]  /*0140*/  ULEA UR4, UR6, UR4, 0x18 ;  /* 0x0000000406047291 */ /* 0x008fc6000f8ec03f */
[----:B------:R-:W-:Y:S02]  /*0150*/  LEA.HI R3, R3, R0, RZ, 0x5 ;  /* 0x0000000003037211 */ /* 0x000fe400078f28ff */
[----:B-1----:R-:W-:Y:S02]  /*0160*/  IABS R8, R5 ;  /* 0x0000000500087213 */ /* 0x002fe40000000000 */
[----:B------:R-:W-:Y:S01]  /*0170*/  SHF.R.S32.HI R3, RZ, 0x5, R3 ;  /* 0x00000005ff037819 */ /* 0x000fe20000011403 */
[----:B--2---:R-:W-:Y:S01]  /*0180*/  IMAD.SHL.U32 R88, R89, 0x20, RZ ;  /* 0x0000002059587824 */ /* 0x004fe200078e00ff */
[----:B------:R-:W-:-:S03]  /*0190*/  SHF.R.U32.HI R99, RZ, 0x5, R89 ;  /* 0x00000005ff637819 */ /* 0x000fc60000011659 */
[----:B------:R-:W-:Y:S01]  /*01a0*/  IMAD.SHL.U32 R4, R3, 0x8, RZ ;  /* 0x0000000803047824 */ /* 0x000fe200078e00ff */
[----:B------:R-:W-:Y:S02]  /*01b0*/  LOP3.LUT R87, R88, 0x300, RZ, 0xc0, !PT ;  /* 0x0000030058577812 */ /* 0x000fe400078ec0ff */
[----:B------:R-:W-:Y:S02]  /*01c0*/  SGXT.U32 R99, R99, 0x1 ;  /* 0x000000016363781a */ /* 0x000fe40000000000 */
[-C--:B------:R-:W-:Y:S02]  /*01d0*/  IABS R7, R4.reuse ;  /* 0x0000000400077213 */ /* 0x080fe40000000000 */
[----:B------:R-:W-:Y:S02]  /*01e0*/  IABS R10, R4 ;  /* 0x00000004000a7213 */ /* 0x000fe40000000000 */
[----:B------:R-:W0:Y:S08]  /*01f0*/  I2F.RP R0, R7 ;  /* 0x0000000700007306 */ /* 0x000e300000209400 */
[----:B0-----:R-:W0:Y:S02]  /*0200*/  MUFU.RCP R0, R0 ;  /* 0x0000000000007308 */ /* 0x001e240000001000 */
[----:B0-----:R-:W-:-:S02]  /*0210*/  VIADD R2, R0, 0xffffffe ;  /* 0x0ffffffe00027836 */ /* 0x001fc40000000000 */
[----:B------:R-:W-:-:S04]  /*0220*/  IMAD.MOV R0, RZ, RZ, -R10 ;  /* 0x000000ffff007224 */ /* 0x000fc800078e0a0a */
[----:B------:R0:W1:Y:S02]  /*0230*/  F2I.FTZ.U32.TRUNC.NTZ R3, R2 ;  /* 0x0000000200037305 */ /* 0x000064000021f000 */
[----:B0-----:R-:W-:Y:S02]  /*0240*/  IMAD.MOV.U32 R2, RZ, RZ, RZ ;  /* 0x000000ffff027224 */ /* 0x001fe400078e00ff */
[----:B-1----:R-:W-:-:S04]  /*0250*/  IMAD.MOV R6, RZ, RZ, -R3 ;  /* 0x000000ffff067224 */ /* 0x002fc800078e0a03 */
[----:B------:R-:W-:Y:S02]  /*0260*/  IMAD R9, R6, R7, RZ ;  /* 0x0000000706097224 */ /* 0x000fe400078e02ff */
[----:B------:R-:W-:Y:S02]  /*0270*/  IMAD.MOV.U32 R6, RZ, RZ, R8 ;  /* 0x000000ffff067224 */ /* 0x000fe400078e0008 */
[----:B------:R-:W-:-:S06]  /*0280*/  IMAD.HI.U32 R3, R3, R9, R2 ;  /* 0x0000000903037227 */ /* 0x000fcc00078e0002 */
[----:B------:R-:W-:-:S04]  /*0290*/  IMAD.HI.U32 R3, R3, R6, RZ ;  /* 0x0000000603037227 */ /* 0x000fc800078e00ff */
[----:B------:R-:W-:-:S05]  /*02a0*/  IMAD R0, R3, R0, R6 ;  /* 0x0000000003007224 */ /* 0x000fca00078e0206 */
[----:B------:R-:W-:-:S13]  /*02b0*/  ISETP.GT.U32.AND P1, PT, R7, R0, PT ;  /* 0x000000000700720c */ /* 0x000fda0003f24070 */
[----:B------:R-:W-:Y:S02]  /*02c0*/  @!P1 IMAD.IADD R0, R0, 0x1, -R7 ;  /* 0x0000000100009824 */ /* 0x000fe400078e0a07 */
[----:B------:R-:W-:Y:S01]  /*02d0*/  @!P1 VIADD R3, R3, 0x1 ;  /* 0x0000000103039836 */ /* 0x000fe20000000000 */
[----:B------:R-:W-:Y:S02]  /*02e0*/  ISETP.NE.AND P1, PT, R4, RZ, PT ;  /* 0x000000ff0400720c */ /* 0x000fe40003f25270 */
[----:B------:R-:W-:Y:S02]  /*02f0*/  ISETP.GE.U32.AND P0, PT, R0, R7, PT ;  /* 0x000000070000720c */ /* 0x000fe40003f06070 */
[----:B------:R-:W-:-:S04]  /*0300*/  LOP3.LUT R0, R5, R4, RZ, 0x3c, !PT ;  /* 0x0000000405007212 */ /* 0x000fc800078e3cff */
[----:B------:R-:W-:Y:S01]  /*0310*/  ISETP.GE.AND P2, PT, R0, RZ, PT ;  /* 0x000000ff0000720c */ /* 0x000fe20003f46270 */
[----:B------:R-:W-:-:S06]  /*0320*/  VIADD R0, R14, 0x1f ;  /* 0x0000001f0e007836 */ /* 0x000fcc0000000000 */
[----:B------:R-:W-:-:S04]  /*0330*/  @P0 VIADD R3, R3, 0x1 ;  /* 0x0000000103030836 */ /* 0x000fc80000000000 */
[----:B------:R-:W-:Y:S01]  /*0340*/  IMAD.MOV.U32 R2, RZ, RZ, R3 ;  /* 0x000000ffff027224 */ /* 0x000fe200078e0003 */
[----:B------:R-:W-:-:S03]  /*0350*/  SHF.R.S32.HI R3, RZ, 0x1f, R0 ;  /* 0x0000001fff037819 */ /* 0x000fc60000011400 */
[----:B------:R-:W-:Y:S01]  /*0360*/  @!P2 IMAD.MOV R2, RZ, RZ, -R2 ;  /* 0x000000ffff02a224 */ /* 0x000fe200078e0a02 */
[----:B------:R-:W-:Y:S02]  /*0370*/  @!P1 LOP3.LUT R2, RZ, R4, RZ, 0x33, !PT ;  /* 0x00000004ff029212 */ /* 0x000fe400078e33ff */
[----:B------:R-:W-:-:S03]  /*0380*/  LEA.HI R3, R3, R0, RZ, 0x5 ;  /* 0x0000000003037211 */ /* 0x000fc600078f28ff */
[----:B------:R-:W-:Y:S02]  /*0390*/  IMAD.SHL.U32 R6, R2, 0x8, RZ ;  /* 0x0000000802067824 */ /* 0x000fe400078e00ff */
[----:B------:R-:W-:-:S03]  /*03a0*/  IMAD.MOV R2, RZ, RZ, -R2 ;  /* 0x000000ffff027224 */ /* 0x000fc600078e0a02 */
[----:B------:R-:W-:Y:S01]  /*03b0*/  LEA.HI.SX32 R3, R3, -R6, 0x1b ;  /* 0x8000000603037211 */ /* 0x000fe200078fdaff */
[----:B------:R-:W-:-:S03]  /*03c0*/  IMAD R4, R4, R2, R5 ;  /* 0x0000000204047224 */ /* 0x000fc600078e0205 */
[----:B------:R-:W-:Y:S02]  /*03d0*/  VIMNMX R11, R3, 0x8, PT ;  /* 0x00000008030b7848 */ /* 0x000fe40003fe0100 */
[----:B------:R-:W-:Y:S02]  /*03e0*/  IABS R9, R4 ;  /* 0x0000000400097213 */ /* 0x000fe40000000000 */
[----:B------:R-:W-:-:S04]  /*03f0*/  IABS R7, R11 ;  /* 0x0000000b00077213 */ /* 0x000fc80000000000 */
[----:B------:R-:W0:Y:S08]  /*0400*/  I2F.RP R0, R7 ;  /* 0x0000000700007306 */ /* 0x000e300000209400 */
[----:B0-----:R-:W0:Y:S02]  /*0410*/  MUFU.RCP R0, R0 ;  /* 0x0000000000007308 */ /* 0x001e240000001000 */
[----:B0-----:R-:W-:-:S06]  /*0420*/  VIADD R3, R0, 0xffffffe ;  /* 0x0ffffffe00037836 */ /* 0x001fcc0000000000 */
[----:B------:R-:W0:Y:S02]  /*0430*/  F2I.FTZ.U32.TRUNC.NTZ R3, R3 ;  /* 0x0000000300037305 */ /* 0x000e24000021f000 */
[----:B0-----:R-:W-:-:S04]  /*0440*/  IMAD.MOV R8, RZ, RZ, -R3 ;  /* 0x000000ffff087224 */ /* 0x001fc800078e0a03 */
[----:B------:R-:W-:Y:S01]  /*0450*/  IMAD.MOV.U32 R2, RZ, RZ, R8 ;  /* 0x000000ffff027224 */ /* 0x000fe200078e0008 */
[----:B------:R-:W-:-:S03]  /*0460*/  IABS R8, R11 ;  /* 0x0000000b00087213 */ /* 0x000fc60000000000 */
[----:B------:R-:W-:Y:S02]  /*0470*/  IMAD R5, R2, R7, RZ ;  /* 0x0000000702057224 */ /* 0x000fe400078e02ff */
[----:B------:R-:W-:Y:S02]  /*0480*/  IMAD.MOV.U32 R2, RZ, RZ, RZ ;  /* 0x000000ffff027224 */ /* 0x000fe400078e00ff */
[----:B------:R-:W-:Y:S02]  /*0490*/  IMAD.MOV R0, RZ, RZ, -R8 ;  /* 0x000000ffff007224 */ /* 0x000fe400078e0a08 */
[----:B------:R-:W-:Y:S01]  /*04a0*/  IMAD.HI.U32 R2, R3, R5, R2 ;  /* 0x0000000503027227 */ /* 0x000fe200078e0002 */
[----:B------:R-:W-:Y:S01]  /*04b0*/  LOP3.LUT R5, R89, 0x1c, RZ, 0xc0, !PT ;  /* 0x0000001c59057812 */ /* 0x000fe200078ec0ff */
[----:B------:R-:W0:Y:S03]  /*04c0*/  S2R R3, SR_TID.X ;  /* 0x0000000000037919 */ /* 0x000e260000002100 */
[----:B------:R-:W-:Y:S01]  /*04d0*/  LOP3.LUT R88, R5, 0x60, R88, 0xf8, !PT ;  /* 0x0000006005587812 */ /* 0x000fe200078ef858 */
        /* <DEDUP_REMOVED lines=8> */
[----:B------:R-:W-:-:S07]  /*0560*/  ISETP.GE.AND P2, PT, R0, RZ, PT ;  /* 0x000000ff0000720c */ /* 0x000fce0003f46270 */
[----:B------:R-:W-:Y:S01]  /*0570*/  @P0 VIADD R2, R2, 0x1 ;  /* 0x0000000102020836 */ /* 0x000fe20000000000 */
[----:B------:R-:W-:-:S05]  /*0580*/  PLOP3.LUT P0, PT, PT, PT, UP0, 0x80, 0x0 ;  /* 0x000000000000781c */ /* 0x000fca0003f0f008 */
[----:B------:R-:W-:Y:S01]  /*0590*/  @!P2 IMAD.MOV R2, RZ, RZ, -R2 ;  /* 0x000000ffff02a224 */ /* 0x000fe200078e0a02 */
[----:B------:R-:W-:-:S05]  /*05a0*/  @!P1 LOP3.LUT R2, RZ, R11, RZ, 0x33, !PT ;  /* 0x0000000bff029212 */ /* 0x000fca00078e33ff */
[----:B------:R-:W-:Y:S02]  /*05b0*/  IMAD.MOV R0, RZ, RZ, -R2 ;  /* 0x000000ffff007224 */ /* 0x000fe400078e0a02 */
[----:B------:R-:W-:Y:S02]  /*05c0*/  IMAD.SHL.U32 R85, R2, 0x20, RZ ;  /* 0x0000002002557824 */ /* 0x000fe400078e00ff */
[----:B------:R-:W-:Y:S01]  /*05d0*/  IMAD R0, R11, R0, R4 ;  /* 0x000000000b007224 */ /* 0x000fe200078e0204 */
[----:B0-----:R-:W-:Y:S02]  /*05e0*/  LOP3.LUT R4, R3, 0x1f, RZ, 0xc0, !PT ;  /* 0x0000001f03047812 */ /* 0x001fe400078ec0ff */
[C---:B------:R-:W-:Y:S01]  /*05f0*/  LOP3.LUT R3, R89.reuse, 0x1f, RZ, 0xc0, !PT ;  /* 0x0000001f59037812 */ /* 0x040fe200078ec0ff */
[----:B------:R-:W-:Y:S01]  /*0600*/  IMAD.IADD R0, R6, 0x1, R0 ;  /* 0x0000000106007824 */ /* 0x000fe200078e0200 */
[----:B------:R-:W-:Y:S01]  /*0610*/  LOP3.LUT R6, R89, 0x20, RZ, 0xc0, !PT ;  /* 0x0000002059067812 */ /* 0x000fe200078ec0ff */
[----:B------:R-:W-:-:S02]  /*0620*/  IMAD R87, R4, 0x4, R87 ;  /* 0x0000000404577824 */ /* 0x000fc400078e0257 */
[----:B------:R-:W-:Y:S01]  /*0630*/  IMAD R86, R0, 0x20, R3 ;  /* 0x0000002000567824 */ /* 0x000fe200078e0203 */
[----:B------:R-:W-:Y:S01]  /*0640*/  R2UR UR60, R6 ;  /* 0x00000000063c72ca */ /* 0x000fe200000e0000 */
[----:B------:R-:W-:-:S14]  /*0650*/  @!P0 BRA `(.L_x_0) ;  /* 0x0000005400108947 */ /* 0x000fdc0003800000 */
[----:B------:R-:W-:Y:S01]  /*0660*/  IABS R11, R14 ;  /* 0x0000000e000b7213 */ /* 0x000fe20000000000 */
[C---:B------:R-:W-:Y:S01]  /*0670*/  VIADD R12, R85.reuse, 0x1e ;  /* 0x0000001e550c7836 */ /* 0x040fe20000000000 */
[----:B------:R-:W-:Y:S01]  /*0680*/  IABS R2, R15 ;  /* 0x0000000f00027213 */ /* 0x000fe20000000000 */
[C---:B------:R-:W-:Y:S01]  /*0690*/  VIADD R13, R85.reuse, 0x1d ;  /* 0x0000001d550d7836 */ /* 0x040fe20000000000 */
[----:B------:R-:W0:Y:S01]  /*06a0*/  I2F.RP R3, R11 ;  /* 0x0000000b00037306 */ /* 0x000e220000209400 */
[----:B------:R-:W-:Y:S01]  /*06b0*/  ISETP.GE.AND P6, PT, R86, RZ, PT ;  /* 0x000000ff5600720c */ /* 0x000fe20003fc6270 */
[C---:B------:R-:W-:Y:S01]  /*06c0*/  VIADD R17, R85.reuse, 0x1a ;  /* 0x0000001a55117836 */ /* 0x040fe20000000000 */
[----:B------:R-:W-:Y:S01]  /*06d0*/  ISETP.NE.AND P2, PT, R14, RZ, PT ;  /* 0x000000ff0e00720c */ /* 0x000fe20003f45270 */
[C---:B------:R-:W-:Y:S01]  /*06e0*/  VIADD R18, R85.reuse, 0x19 ;  /* 0x0000001955127836 */ /* 0x040fe20000000000 */
[----:B------:R-:W-:Y:S01]  /*06f0*/  IABS R10, R13 ;  /* 0x0000000d000a7213 */ /* 0x000fe20000000000 */
[----:B------:R-:W-:Y:S01]  /*0700*/  VIADD R19, R85, 0x18 ;  /* 0x0000001855137836 */ /* 0x000fe20000000000 */
[----:B------:R-:W-:Y:S01]  /*0710*/  ISETP.GE.AND P4, PT, R13, RZ, PT ;  /* 0x000000ff0d00720c */ /* 0x000fe20003f86270 */
[----:B------:R-:W1:Y:S01]  /*0720*/  I2F.RP R0, R2 ;  /* 0x0000000200007306 */ /* 0x000e620000209400 */
[C---:B------:R-:W-:Y:S01]  /*0730*/  VIADD R13, R85.reuse, 0x1b ;  /* 0x0000001b550d7836 */ /* 0x040fe20000000000 */
[----:B------:R-:W-:Y:S01]  /*0740*/  ISETP.GE.AND P1, PT, R12, RZ, PT ;  /* 0x000000ff0c00720c */ /* 0x000fe20003f26270 */
[C---:B------:R-:W-:Y:S01]  /*0750*/  VIADD R21, R85.reuse, 0x16 ;  /* 0x0000001655157836 */ /* 0x040fe20000000000 */
[----:B------:R-:W-:Y:S01]  /*0760*/  IABS R57, R85 ;  /* 0x0000005500397213 */ /* 0x000fe20000000000 */
[C---:B------:R-:W-:Y:S01]  /*0770*/  VIADD R20, R85.reuse, 0x17 ;  /* 0x0000001755147836 */ /* 0x040fe20000000000 */
[----:B------:R-:W-:Y:S01]  /*0780*/  ULDC UR6, c[0x0][0x240] ;  /* 0x0000900000067ab9 */ /* 0x000fe20000000800 */
[C---:B------:R-:W-:Y:S01]  /*0790*/  VIADD R24, R85.reuse, 0x15 ;  /* 0x0000001555187836 */ /* 0x040fe20000000000 */
[----:B0-----:R-:W0:Y:S01]  /*07a0*/  MUFU.RCP R3, R3 ;  /* 0x0000000300037308 */ /* 0x001e220000001000 */
[C---:B------:R-:W-:Y:S01]  /*07b0*/  VIADD R26, R85.reuse, 0x14 ;  /* 0x00000014551a7836 */ /* 0x040fe20000000000 */
[----:B------:R-:W-:Y:S01]  /*07c0*/  IABS R16, R20 ;  /* 0x0000001400107213 */ /* 0x000fe20000000000 */
[C---:B------:R-:W-:Y:S01]  /*07d0*/  VIADD R27, R85.reuse, 0x13 ;  /* 0x00000013551b7836 */ /* 0x040fe20000000000 */
[----:B------:R-:W-:Y:S01]  /*07e0*/  ULDC.64 UR10, c[0x0][0x218] ;  /* 0x00008600000a7ab9 */ /* 0x000fe20000000a00 */
[C---:B------:R-:W-:Y:S01]  /*07f0*/  VIADD R28, R85.reuse, 0x12 ;  /* 0x00000012551c7836 */ /* 0x040fe20000000000 */
[----:B------:R-:W-:Y:S01]  /*0800*/  SHF.R.U32.HI R95, RZ, 0x2, R89 ;  /* 0x00000002ff5f7819 */ /* 0x000fe20000011659 */
[C---:B------:R-:W-:Y:S01]  /*0810*/  VIADD R32, R85.reuse, 0x2 ;  /* 0x0000000255207836 */ /* 0x040fe20000000000 */
[----:B-1----:R-:W1:Y:S01]  /*0820*/  MUFU.RCP R0, R0 ;  /* 0x0000000000007308 */ /* 0x002e620000001000 */
[----:B------:R-:W-:Y:S01]  /*0830*/  VIADD R30, R85, 0x3 ;  /* 0x00000003551e7836 */ /* 0x000fe20000000000 */
[----:B------:R-:W-:Y:S01]  /*0840*/  IABS R22, R28 ;  /* 0x0000001c00167213 */ /* 0x000fe20000000000 */
[C---:B------:R-:W-:Y:S01]  /*0850*/  IMAD.SHL.U32 R59, R89.reuse, 0x8, RZ ;  /* 0x00000008593b7824 */ /* 0x040fe200078e00ff */
[----:B------:R-:W-:Y:S01]  /*0860*/  IABS R53, R32 ;  /* 0x0000002000357213 */ /* 0x000fe20000000000 */
[----:B------:R-:W-:Y:S01]  /*0870*/  ULDC UR61, c[0x0][0x234] ;  /* 0x00008d00003d7ab9 */ /* 0x000fe20000000800 */
[----:B------:R-:W-:Y:S01]  /*0880*/  IABS R51, R30 ;  /* 0x0000001e00337213 */ /* 0x000fe20000000000 */
[----:B------:R-:W-:Y:S01]  /*0890*/  IMAD.SHL.U32 R84, R89, 0x2, RZ ;  /* 0x0000000259547824 */ /* 0x000fe200078e00ff */
[----:B------:R-:W-:Y:S01]  /*08a0*/  SGXT.U32 R95, R95, 0x3 ;  /* 0x000000035f5f781a */ /* 0x000fe20000000000 */
[----:B0-----:R-:W-:Y:S01]  /*08b0*/  VIADD R6, R3, 0xffffffe ;  /* 0x0ffffffe03067836 */ /* 0x001fe20000000000 */
[----:B------:R-:W-:-:S02]  /*08c0*/  LOP3.LUT R100, R89, 0x3f, RZ, 0xc0, !PT ;  /* 0x0000003f59647812 */ /* 0x000fc400078ec0ff */
[C---:B------:R-:W-:Y:S01]  /*08d0*/  LOP3.LUT R65, R99.reuse, 0x3e, RZ, 0xfc, !PT ;  /* 0x0000003e63417812 */ /* 0x040fe200078efcff */
[----:B------:R0:W2:Y:S01]  /*08e0*/  F2I.FTZ.U32.TRUNC.NTZ R7, R6 ;  /* 0x0000000600077305 */ /* 0x0000a2000021f000 */
[----:B------:R-:W-:Y:S02]  /*08f0*/  LOP3.LUT R64, R99, 0x3c, RZ, 0xfc, !PT ;  /* 0x0000003c63407812 */ /* 0x000fe400078efcff */
[----:B------:R-:W-:Y:S01]  /*0900*/  LOP3.LUT R98, R100, 0x10, RZ, 0x3c, !PT ;  /* 0x0000001064627812 */ /* 0x000fe200078e3cff */
[----:B-1----:R-:W-:Y:S02]  /*0910*/  VIADD R4, R0, 0xffffffe ;  /* 0x0ffffffe00047836 */ /* 0x002fe40000000000 */
[----:B------:R-:W-:Y:S02]  /*0920*/  VIADD R0, R85, 0x1f ;  /* 0x0000001f55007836 */ /* 0x000fe40000000000 */
[----:B------:R1:W3:Y:S01]  /*0930*/  F2I.FTZ.U32.TRUNC.NTZ R5, R4 ;  /* 0x0000000400057305 */ /* 0x0002e2000021f000 */
[----:B0-----:R-:W-:-:S02]  /*0940*/  IMAD.MOV.U32 R6, RZ, RZ, RZ ;  /* 0x000000ffff067224 */ /* 0x001fc400078e00ff */
[----:B------:R-:W-:Y:S01]  /*0950*/  ISETP.GE.AND P5, PT, R0, RZ, PT ;  /* 0x000000ff0000720c */ /* 0x000fe20003fa6270 */
[----:B--2---:R-:W-:Y:S02]  /*0960*/  IMAD.MOV R8, RZ, RZ, -R7 ;  /* 0x000000ffff087224 */ /* 0x004fe400078e0a07 */
[----:B-1----:R-:W-:Y:S02]  /*0970*/  IMAD.MOV.U32 R4, RZ, RZ, RZ ;  /* 0x000000ffff047224 */ /* 0x002fe400078e00ff */
[----:B------:R-:W-:Y:S01]  /*0980*/  IMAD R9, R8, R11, RZ ;  /* 0x0000000b08097224 */ /* 0x000fe200078e02ff */
[----:B------:R-:W-:-:S03]  /*0990*/  IABS R8, R86 ;  /* 0x0000005600087213 */ /* 0x000fc60000000000 */
[----:B------:R-:W-:Y:S01]  /*09a0*/  IMAD.HI.U32 R7, R7, R9, R6 ;  /* 0x0000000907077227 */ /* 0x000fe200078e0006 */
[----:B------:R-:W-:Y:S02]  /*09b0*/  IABS R9, R12 ;  /* 0x0000000c00097213 */ /* 0x000fe40000000000 */
[----:B------:R-:W-:Y:S01]  /*09c0*/  IABS R12, R17 ;  /* 0x00000011000c7213 */ /* 0x000fe20000000000 */
[----:B---3--:R-:W-:Y:S02]  /*09d0*/  IMAD.MOV R3, RZ, RZ, -R5 ;  /* 0x000000ffff037224 */ /* 0x008fe400078e0a05 */
[----:B------:R-:W-:-:S04]  /*09e0*/  IMAD.HI.U32 R7, R7, R8, RZ ;  /* 0x0000000807077227 */ /* 0x000fc800078e00ff */
[----:B------:R-:W-:Y:S02]  /*09f0*/  IMAD.MOV R7, RZ, RZ, -R7 ;  /* 0x000000ffff077224 */ /* 0x000fe400078e0a07 */
[----:B------:R-:W-:Y:S02]  /*0a00*/  IMAD R3, R3, R2, RZ ;  /* 0x0000000203037224 */ /* 0x000fe400078e02ff */
[----:B------:R-:W-:Y:S01]  /*0a10*/  IMAD R8, R11, R7, R8 ;  /* 0x000000070b087224 */ /* 0x000fe200078e0208 */
[----:B------:R-:W-:Y:S01]  /*0a20*/  IABS R7, R0 ;  /* 0x0000000000077213 */ /* 0x000fe20000000000 */
[----:B------:R-:W-:-:S03]  /*0a30*/  IMAD.HI.U32 R3, R5, R3, R4 ;  /* 0x0000000305037227 */ /* 0x000fc600078e0004 */
[----:B------:R-:W-:-:S03]  /*0a40*/  ISETP.GT.U32.AND P0, PT, R11, R8, PT ;  /* 0x000000080b00720c */ /* 0x000fc60003f04070 */
[----:B------:R-:W-:-:S04]  /*0a50*/  IMAD.HI.U32 R4, R3, R7, RZ ;  /* 0x0000000703047227 */ /* 0x000fc800078e00ff */
[----:B------:R-:W-:Y:S02]  /*0a60*/  IMAD.MOV R4, RZ, RZ, -R4 ;  /* 0x000000ffff047224 */ /* 0x000fe400078e0a04 */
[----:B------:R-:W-:-:S04]  /*0a70*/  IMAD.HI.U32 R5, R3, R9, RZ ;  /* 0x0000000903057227 */ /* 0x000fc800078e00ff */
[----:B------:R-:W-:Y:S02]  /*0a80*/  @!P0 IMAD.IADD R8, R8, 0x1, -R11 ;  /* 0x0000000108088824 */ /* 0x000fe400078e0a0b */
[C---:B------:R-:W-:Y:S02]  /*0a90*/  IMAD R4, R2.reuse, R4, R7 ;  /* 0x0000000402047224 */ /* 0x040fe400078e0207 */
[----:B------:R-:W-:Y:S01]  /*0aa0*/  IMAD.HI.U32 R6, R3, R10, RZ ;  /* 0x0000000a03067227 */ /* 0x000fe200078e00ff */
[----:B------:R-:W-:Y:S02]  /*0ab0*/  ISETP.GT.U32.AND P3, PT, R11, R8, PT ;  /* 0x000000080b00720c */ /* 0x000fe40003f64070 */
[----:B------:R-:W-:Y:S01]  /*0ac0*/  ISETP.GT.U32.AND P0, PT, R2, R4, PT ;  /* 0x000000040200720c */ /* 0x000fe20003f04070 */
[----:B------:R-:W-:Y:S02]  /*0ad0*/  IMAD.MOV R5, RZ, RZ, -R5 ;  /* 0x000000ffff057224 */ /* 0x000fe400078e0a05 */
[----:B------:R-:W-:-:S02]  /*0ae0*/  IMAD.MOV R7, RZ, RZ, -R6 ;  /* 0x000000ffff077224 */ /* 0x000fc400078e0a06 */
[C---:B------:R-:W-:Y:S02]  /*0af0*/  IMAD R5, R2.reuse, R5, R9 ;  /* 0x0000000502057224 */ /* 0x040fe400078e0209 */
[----:B------:R-:W-:Y:S01]  /*0b00*/  IMAD R7, R2, R7, R10 ;  /* 0x0000000702077224 */ /* 0x000fe200078e020a */
[----:B------:R-:W-:-:S03]  /*0b10*/  IABS R10, R13 ;  /* 0x0000000d000a7213 */ /* 0x000fc60000000000 */
[----:B------:R-:W-:Y:S01]  /*0b20*/  @!P3 IMAD.IADD R8, R8, 0x1, -R11 ;  /* 0x000000010808b824 */ /* 0x000fe200078e0a0b */
[----:B------:R-:W-:Y:S01]  /*0b30*/  ISETP.GT.U32.AND P3, PT, R2, R5, PT ;  /* 0x000000050200720c */ /* 0x000fe20003f64070 */
[----:B------:R-:W-:Y:S01]  /*0b40*/  @!P0 IMAD.IADD R4, R4, 0x1, -R2 ;  /* 0x0000000104048824 */ /* 0x000fe200078e0a02 */
[C---:B------:R-:W-:Y:S01]  /*0b50*/  ISETP.GT.U32.AND P0, PT, R2.reuse, R7, PT ;  /* 0x000000070200720c */ /* 0x040fe20003f04070 */
[----:B------:R-:W-:Y:S02]  /*0b60*/  IMAD.MOV.U32 R0, RZ, RZ, R8 ;  /* 0x000000ffff007224 */ /* 0x000fe400078e0008 */
[----:B------:R-:W-:Y:S02]  /*0b70*/  VIADD R11, R85, 0x1c ;  /* 0x0000001c550b7836 */ /* 0x000fe40000000000 */
[----:B------:R-:W-:Y:S01]  /*0b80*/  @!P6 IMAD.MOV R0, RZ, RZ, -R0 ;  /* 0x000000ffff00e224 */ /* 0x000fe200078e0a00 */
[----:B------:R-:W-:Y:S01]  /*0b90*/  ISETP.GT.U32.AND P6, PT, R2, R4, PT ;  /* 0x000000040200720c */ /* 0x000fe20003fc4070 */
[----:B------:R-:W-:Y:S01]  /*0ba0*/  IMAD.HI.U32 R8, R3, R10, RZ ;  /* 0x0000000a03087227 */ /* 0x000fe200078e00ff */
[----:B------:R-:W-:-:S02]  /*0bb0*/  IABS R9, R11 ;  /* 0x0000000b00097213 */ /* 0x000fc40000000000 */
[----:B------:R-:W-:Y:S01]  /*0bc0*/  @!P2 LOP3.LUT R0, RZ, R14, RZ, 0x33, !PT ;  /* 0x0000000eff00a212 */ /* 0x000fe200078e33ff */
[--C-:B------:R-:W-:Y:S01]  /*0bd0*/  @!P3 IMAD.IADD R5, R5, 0x1, -R2.reuse ;  /* 0x000000010505b824 */ /* 0x100fe200078e0a02 */
[----:B------:R-:W-:Y:S01]  /*0be0*/  ISETP.GE.AND P2, PT, R11, RZ, PT ;  /* 0x000000ff0b00720c */ /* 0x000fe20003f46270 */
[--C-:B------:R-:W-:Y:S01]  /*0bf0*/  @!P0 IMAD.IADD R7, R7, 0x1, -R2.reuse ;  /* 0x0000000107078824 */ /* 0x100fe200078e0a02 */
[----:B------:R-:W-:Y:S01]  /*0c00*/  ISETP.GE.AND P0, PT, R13, RZ, PT ;  /* 0x000000ff0d00720c */ /* 0x000fe20003f06270 */
[----:B------:R-:W-:Y:S01]  /*0c10*/  IMAD.HI.U32 R6, R3, R9, RZ ;  /* 0x0000000903067227 */ /* 0x000fe200078e00ff */
[----:B------:R-:W-:Y:S02]  /*0c20*/  ISETP.GT.U32.AND P3, PT, R2, R5, PT ;  /* 0x000000050200720c */ /* 0x000fe40003f64070 */
[----:B------:R-:W-:Y:S01]  /*0c30*/  IABS R13, R18 ;  /* 0x00000012000d7213 */ /* 0x000fe20000000000 */
[----:B------:R-:W-:Y:S01]  /*0c40*/  @!P6 IMAD.IADD R4, R4, 0x1, -R2 ;  /* 0x000000010404e824 */ /* 0x000fe200078e0a02 */
[----:B------:R-:W-:Y:S01]  /*0c50*/  ISETP.GT.U32.AND P6, PT, R2, R7, PT ;  /* 0x000000070200720c */ /* 0x000fe20003fc4070 */
[----:B------:R-:W-:Y:S01]  /*0c60*/  IMAD.MOV R6, RZ, RZ, -R6 ;  /* 0x000000ffff067224 */ /* 0x000fe200078e0a06 */
[----:B------:R-:W-:Y:S01]  /*0c70*/  IABS R14, R19 ;  /* 0x00000013000e7213 */ /* 0x000fe20000000000 */
[----:B------:R-:W-:-:S02]  /*0c80*/  IMAD.MOV R11, RZ, RZ, -R8 ;  /* 0x000000ffff0b7224 */ /* 0x000fc400078e0a08 */
[C---:B------:R-:W-:Y:S02]  /*0c90*/  IMAD R6, R2.reuse, R6, R9 ;  /* 0x0000000602067224 */ /* 0x040fe400078e0209 */
[C---:B------:R-:W-:Y:S02]  /*0ca0*/  IMAD R8, R2.reuse, R11, R10 ;  /* 0x0000000b02087224 */ /* 0x040fe400078e020a */
[----:B------:R-:W-:Y:S01]  /*0cb0*/  @!P3 IMAD.IADD R5, R5, 0x1, -R2 ;  /* 0x000000010505b824 */ /* 0x000fe200078e0a02 */
[----:B------:R-:W-:Y:S01]  /*0cc0*/  ISETP.GT.U32.AND P3, PT, R2, R6, PT ;  /* 0x000000060200720c */ /* 0x000fe20003f64070 */
[----:B------:R-:W-:-:S04]  /*0cd0*/  IMAD.HI.U32 R9, R3, R12, RZ ;  /* 0x0000000c03097227 */ /* 0x000fc800078e00ff */
[----:B------:R-:W-:Y:S01]  /*0ce0*/  @!P6 IMAD.IADD R7, R7, 0x1, -R2 ;  /* 0x000000010707e824 */ /* 0x000fe200078e0a02 */
[----:B------:R-:W-:Y:S01]  /*0cf0*/  ISETP.GT.U32.AND P6, PT, R2, R8, PT ;  /* 0x000000080200720c */ /* 0x000fe20003fc4070 */
[----:B------:R-:W-:-:S04]  /*0d00*/  IMAD.HI.U32 R10, R3, R13, RZ ;  /* 0x0000000d030a7227 */ /* 0x000fc800078e00ff */
[----:B------:R-:W-:Y:S02]  /*0d10*/  IMAD.MOV R9, RZ, RZ, -R9 ;  /* 0x000000ffff097224 */ /* 0x000fe400078e0a09 */
[----:B------:R-:W-:Y:S02]  /*0d20*/  @!P3 IMAD.IADD R6, R6, 0x1, -R2 ;  /* 0x000000010606b824 */ /* 0x000fe400078e0a02 */
[----:B------:R-:W-:-:S04]  /*0d30*/  IMAD.HI.U32 R11, R3, R14, RZ ;  /* 0x0000000e030b7227 */ /* 0x000fc800078e00ff */
[----:B------:R-:W-:Y:S01]  /*0d40*/  @!P6 IMAD.IADD R8, R8, 0x1, -R2 ;  /* 0x000000010808e824 */ /* 0x000fe200078e0a02 */
[C---:B------:R-:W-:Y:S01]  /*0d50*/  ISETP.GT.U32.AND P6, PT, R2.reuse, R6, PT ;  /* 0x000000060200720c */ /* 0x040fe20003fc4070 */
[----:B------:R-:W-:Y:S02]  /*0d60*/  IMAD.MOV R10, RZ, RZ, -R10 ;  /* 0x000000ffff0a7224 */ /* 0x000fe400078e0a0a */
[C---:B------:R-:W-:Y:S01]  /*0d70*/  IMAD R9, R2.reuse, R9, R12 ;  /* 0x0000000902097224 */ /* 0x040fe200078e020c */
[----:B------:R-:W-:Y:S01]  /*0d80*/  IABS R12, R21 ;  /* 0x00000015000c7213 */ /* 0x000fe20000000000 */
[----:B------:R-:W-:Y:S02]  /*0d90*/  IMAD.MOV R11, RZ, RZ, -R11 ;  /* 0x000000ffff0b7224 */ /* 0x000fe400078e0a0b */
[C---:B------:R-:W-:Y:S01]  /*0da0*/  IMAD R10, R2.reuse, R10, R13 ;  /* 0x0000000a020a7224 */ /* 0x040fe200078e020d */
[C---:B------:R-:W-:Y:S01]  /*0db0*/  ISETP.GT.U32.AND P3, PT, R2.reuse, R9, PT ;  /* 0x000000090200720c */ /* 0x040fe20003f64070 */
[----:B------:R-:W-:-:S02]  /*0dc0*/  IMAD R11, R2, R11, R14 ;  /* 0x0000000b020b7224 */ /* 0x000fc400078e020e */
[----:B------:R-:W-:Y:S02]  /*0dd0*/  IMAD.MOV.U32 R14, RZ, RZ, R12 ;  /* 0x000000ffff0e7224 */ /* 0x000fe400078e000c */
[----:B------:R-:W-:Y:S01]  /*0de0*/  @!P6 IMAD.IADD R6, R6, 0x1, -R2 ;  /* 0x000000010606e824 */ /* 0x000fe200078e0a02 */
[----:B------:R-:W-:Y:S01]  /*0df0*/  ISETP.GT.U32.AND P6, PT, R2, R10, PT ;  /* 0x0000000a0200720c */ /* 0x000fe20003fc4070 */
[----:B------:R-:W-:-:S04]  /*0e00*/  IMAD.HI.U32 R12, R3, R16, RZ ;  /* 0x00000010030c7227 */ /* 0x000fc800078e00ff */
[----:B------:R-:W-:Y:S01]  /*0e10*/  @!P5 IMAD.MOV R4, RZ, RZ, -R4 ;  /* 0x000000ffff04d224 */ /* 0x000fe200078e0a04 */
[----:B------:R-:W-:Y:S01]  /*0e20*/  ISETP.GE.AND P5, PT, R17, RZ, PT ;  /* 0x000000ff1100720c */ /* 0x000fe20003fa6270 */
[----:B------:R-:W-:Y:S02]  /*0e30*/  IMAD.MOV R17, RZ, RZ, -R12 ;  /* 0x000000ffff117224 */ /* 0x000fe400078e0a0c */
[----:B------:R-:W-:Y:S01]  /*0e40*/  @!P2 IMAD.MOV R6, RZ, RZ, -R6 ;  /* 0x000000ffff06a224 */ /* 0x000fe200078e0a06 */
[C---:B------:R-:W-:Y:S01]  /*0e50*/  ISETP.GT.U32.AND P2, PT, R2.reuse, R11, PT ;  /* 0x0000000b0200720c */ /* 0x040fe20003f44070 */
[----:B------:R-:W-:Y:S01]  /*0e60*/  IMAD R12, R2, R17, R16 ;  /* 0x00000011020c7224 */ /* 0x000fe200078e0210 */
[----:B------:R-:W-:Y:S01]  /*0e70*/  IABS R16, R24 ;  /* 0x0000001800107213 */ /* 0x000fe20000000000 */
[----:B------:R-:W-:Y:S02]  /*0e80*/  @!P6 IMAD.IADD R10, R10, 0x1, -R2 ;  /* 0x000000010a0ae824 */ /* 0x000fe400078e0a02 */
[----:B------:R-:W-:Y:S01]  /*0e90*/  IMAD.HI.U32 R13, R3, R14, RZ ;  /* 0x0000000e030d7227 */ /* 0x000fe200078e00ff */
[----:B------:R-:W-:-:S03]  /*0ea0*/  ISETP.GT.U32.AND P6, PT, R2, R12, PT ;  /* 0x0000000c0200720c */ /* 0x000fc60003fc4070 */
[----:B------:R-:W-:Y:S01]  /*0eb0*/  @!P1 IMAD.MOV R5, RZ, RZ, -R5 ;  /* 0x000000ffff059224 */ /* 0x000fe200078e0a05 */
[C---:B------:R-:W-:Y:S01]  /*0ec0*/  ISETP.GT.U32.AND P1, PT, R2.reuse, R8, PT ;  /* 0x000000080200720c */ /* 0x040fe20003f24070 */
[----:B------:R-:W-:Y:S02]  /*0ed0*/  IMAD.MOV R13, RZ, RZ, -R13 ;  /* 0x000000ffff0d7224 */ /* 0x000fe400078e0a0d */
[--C-:B------:R-:W-:Y:S01]  /*0ee0*/  @!P2 IMAD.IADD R11, R11, 0x1, -R2.reuse ;  /* 0x000000010b0ba824 */ /* 0x100fe200078e0a02 */
[C---:B------:R-:W-:Y:S01]  /*0ef0*/  ISETP.GT.U32.AND P2, PT, R2.reuse, R10, PT ;  /* 0x0000000a0200720c */ /* 0x040fe20003f44070 */
[----:B------:R-:W-:Y:S02]  /*0f00*/  @!P3 IMAD.IADD R9, R9, 0x1, -R2 ;  /* 0x000000010909b824 */ /* 0x000fe400078e0a02 */
[----:B------:R-:W-:Y:S02]  /*0f10*/  IMAD R13, R2, R13, R14 ;  /* 0x0000000d020d7224 */ /* 0x000fe400078e020e */
[----:B------:R-:W-:Y:S01]  /*0f20*/  @!P6 IMAD.IADD R12, R12, 0x1, -R2 ;  /* 0x000000010c0ce824 */ /* 0x000fe200078e0a02 */
[----:B------:R-:W-:Y:S01]  /*0f30*/  ISETP.GT.U32.AND P3, PT, R2, R9, PT ;  /* 0x000000090200720c */ /* 0x000fe20003f64070 */
[----:B------:R-:W-:-:S03]  /*0f40*/  IMAD.HI.U32 R14, R3, R16, RZ ;  /* 0x00000010030e7227 */ /* 0x000fc600078e00ff */
[----:B------:R-:W-:Y:S01]  /*0f50*/  ISETP.GT.U32.AND P6, PT, R2, R12, PT ;  /* 0x0000000c0200720c */ /* 0x000fe20003fc4070 */
[----:B------:R-:W-:Y:S02]  /*0f60*/  IMAD.MOV R17, RZ, RZ, -R14 ;  /* 0x000000ffff117224 */ /* 0x000fe400078e0a0e */
[--C-:B------:R-:W-:Y:S01]  /*0f70*/  @!P1 IMAD.IADD R8, R8, 0x1, -R2.reuse ;  /* 0x0000000108089824 */ /* 0x100fe200078e0a02 */
[----:B------:R-:W-:Y:S01]  /*0f80*/  ISETP.GE.AND P1, PT, R19, RZ, PT ;  /* 0x000000ff1300720c */ /* 0x000fe20003f26270 */
[----:B------:R-:W-:Y:S01]  /*0f90*/  @!P2 IMAD.IADD R10, R10, 0x1, -R2 ;  /* 0x000000010a0aa824 */ /* 0x000fe200078e0a02 */
[C---:B------:R-:W-:Y:S01]  /*0fa0*/  ISETP.GT.U32.AND P2, PT, R2.reuse, R13, PT ;  /* 0x0000000d0200720c */ /* 0x040fe20003f44070 */
[C---:B------:R-:W-:Y:S01]  /*0fb0*/  IMAD R14, R2.reuse, R17, R16 ;  /* 0x00000011020e7224 */ /* 0x040fe200078e0210 */
[----:B------:R-:W-:Y:S01]  /*0fc0*/  IABS R19, R26 ;  /* 0x0000001a00137213 */ /* 0x000fe20000000000 */
[----:B------:R-:W-:Y:S01]  /*0fd0*/  @!P0 IMAD.MOV R8, RZ, RZ, -R8 ;  /* 0x000000ffff088224 */ /* 0x000fe200078e0a08 */
[----:B------:R-:W-:Y:S01]  /*0fe0*/  ISETP.GT.U32.AND P0, PT, R2, R11, PT ;  /* 0x0000000b0200720c */ /* 0x000fe20003f04070 */
[--C-:B------:R-:W-:Y:S01]  /*0ff0*/  @!P3 IMAD.IADD R9, R9, 0x1, -R2.reuse ;  /* 0x000000010909b824 */ /* 0x100fe200078e0a02 */
[----:B------:R-:W-:Y:S01]  /*1000*/  ISETP.GE.AND P3, PT, R20, RZ, PT ;  /* 0x000000ff1400720c */ /* 0x000fe20003f66270 */
[----:B------:R-:W-:Y:S01]  /*1010*/  @!P6 IMAD.IADD R12, R12, 0x1, -R2 ;  /* 0x000000010c0ce824 */ /* 0x000fe200078e0a02 */
[----:B------:R-:W-:Y:S01]  /*1020*/  ISETP.GT.U32.AND P6, PT, R2, R14, PT ;  /* 0x0000000e0200720c */ /* 0x000fe20003fc4070 */
[----:B------:R-:W-:Y:S01]  /*1030*/  IMAD.HI.U32 R16, R3, R19, RZ ;  /* 0x0000001303107227 */ /* 0x000fe200078e00ff */
[----:B------:R-:W-:-:S03]  /*1040*/  IABS R20, R27 ;  /* 0x0000001b00147213 */ /* 0x000fc60000000000 */
[----:B------:R-:W-:Y:S01]  /*1050*/  @!P2 IMAD.IADD R13, R13, 0x1, -R2 ;  /* 0x000000010d0da824 */ /* 0x000fe200078e0a02 */
[----:B------:R-:W-:Y:S01]  /*1060*/  ISETP.GE.AND P2, PT, R24, RZ, PT ;  /* 0x000000ff1800720c */ /* 0x000fe20003f46270 */
[----:B------:R-:W-:-:S04]  /*1070*/  IMAD.HI.U32 R17, R3, R20, RZ ;  /* 0x0000001403117227 */ /* 0x000fc800078e00ff */
[----:B------:R-:W-:Y:S01]  /*1080*/  @!P4 IMAD.MOV R7, RZ, RZ, -R7 ;  /* 0x000000ffff07c224 */ /* 0x000fe200078e0a07 */
[----:B------:R-:W-:Y:S01]  /*1090*/  ISETP.GE.AND P4, PT, R18, RZ, PT ;  /* 0x000000ff1200720c */ /* 0x000fe20003f86270 */
[--C-:B------:R-:W-:Y:S01]  /*10a0*/  @!P0 IMAD.IADD R11, R11, 0x1, -R2.reuse ;  /* 0x000000010b0b8824 */ /* 0x100fe200078e0a02 */
[----:B------:R-:W-:Y:S01]  /*10b0*/  ISETP.GE.AND P0, PT, R21, RZ, PT ;  /* 0x000000ff1500720c */ /* 0x000fe20003f06270 */
[----:B------:R-:W-:Y:S01]  /*10c0*/  @!P6 IMAD.IADD R14, R14, 0x1, -R2 ;  /* 0x000000010e0ee824 */ /* 0x000fe200078e0a02 */
[----:B------:R-:W-:Y:S01]  /*10d0*/  ISETP.GT.U32.AND P6, PT, R2, R13, PT ;  /* 0x0000000d0200720c */ /* 0x000fe20003fc4070 */
[----:B------:R-:W-:Y:S02]  /*10e0*/  IMAD.MOV R16, RZ, RZ, -R16 ;  /* 0x000000ffff107224 */ /* 0x000fe400078e0a10 */
[----:B------:R-:W-:-:S04]  /*10f0*/  IMAD.HI.U32 R18, R3, R22, RZ ;  /* 0x0000001603127227 */ /* 0x000fc800078e00ff */
[----:B------:R-:W-:Y:S02]  /*1100*/  IMAD.MOV R21, RZ, RZ, -R17 ;  /* 0x000000ffff157224 */ /* 0x000fe400078e0a11 */
[C---:B------:R-:W-:Y:S02]  /*1110*/  IMAD R17, R2.reuse, R16, R19 ;  /* 0x0000001002117224 */ /* 0x040fe400078e0213 */
[----:B------:R-:W-:Y:S02]  /*1120*/  IMAD.MOV R23, RZ, RZ, -R18 ;  /* 0x000000ffff177224 */ /* 0x000fe400078e0a12 */
[C---:B------:R-:W-:Y:S02]  /*1130*/  IMAD R19, R2.reuse, R21, R20 ;  /* 0x0000001502137224 */ /* 0x040fe400078e0214 */
[C---:B------:R-:W-:Y:S02]  /*1140*/  IMAD R21, R2.reuse, R23, R22 ;  /* 0x0000001702157224 */ /* 0x040fe400078e0216 */
[----:B------:R-:W-:Y:S01]  /*1150*/  @!P1 IMAD.MOV R11, RZ, RZ, -R11 ;  /* 0x000000ffff0b9224 */ /* 0x000fe200078e0a0b */
[C---:B------:R-:W-:Y:S01]  /*1160*/  ISETP.GT.U32.AND P1, PT, R2.reuse, R19, PT ;  /* 0x000000130200720c */ /* 0x040fe20003f24070 */
[----:B------:R-:W-:Y:S01]  /*1170*/  @!P6 IMAD.IADD R13, R13, 0x1, -R2 ;  /* 0x000000010d0de824 */ /* 0x000fe200078e0a02 */
[----:B------:R-:W-:Y:S01]  /*1180*/  ISETP.GT.U32.AND P6, PT, R2, R21, PT ;  /* 0x000000150200720c */ /* 0x000fe20003fc4070 */
[----:B------:R-:W-:-:S02]  /*1190*/  VIADD R20, R85, 0x11 ;  /* 0x0000001155147836 */ /* 0x000fc40000000000 */
[----:B------:R-:W-:Y:S01]  /*11a0*/  @!P5 IMAD.MOV R9, RZ, RZ, -R9 ;  /* 0x000000ffff09d224 */ /* 0x000fe200078e0a09 */
[C---:B------:R-:W-:Y:S01]  /*11b0*/  ISETP.GT.U32.AND P5, PT, R2.reuse, R17, PT ;  /* 0x000000110200720c */ /* 0x040fe20003fa4070 */
[C---:B------:R-:W-:Y:S01]  /*11c0*/  VIADD R22, R85.reuse, 0x10 ;  /* 0x0000001055167836 */ /* 0x040fe20000000000 */
[----:B------:R-:W-:Y:S01]  /*11d0*/  IABS R23, R20 ;  /* 0x0000001400177213 */ /* 0x000fe20000000000 */
[----:B------:R-:W-:Y:S01]  /*11e0*/  @!P4 IMAD.MOV R10, RZ, RZ, -R10 ;  /* 0x000000ffff0ac224 */ /* 0x000fe200078e0a0a */
[----:B------:R-:W-:Y:S01]  /*11f0*/  ISETP.GT.U32.AND P4, PT, R2, R14, PT ;  /* 0x0000000e0200720c */ /* 0x000fe20003f84070 */
[----:B------:R-:W-:Y:S01]  /*1200*/  VIADD R24, R85, 0xf ;  /* 0x0000000f55187836 */ /* 0x000fe20000000000 */
[----:B------:R-:W-:Y:S01]  /*1210*/  IABS R25, R22 ;  /* 0x0000001600197213 */ /* 0x000fe20000000000 */
[----:B------:R-:W-:Y:S02]  /*1220*/  @!P1 IMAD.IADD R19, R19, 0x1, -R2 ;  /* 0x0000000113139824 */ /* 0x000fe400078e0a02 */
[----:B------:R-:W-:-:S04]  /*1230*/  IMAD.HI.U32 R16, R3, R23, RZ ;  /* 0x0000001703107227 */ /* 0x000fc800078e00ff */
[----:B------:R-:W-:Y:S01]  /*1240*/  @!P6 IMAD.IADD R21, R21, 0x1, -R2 ;  /* 0x000000011515e824 */ /* 0x000fe200078e0a02 */
[----:B------:R-:W-:Y:S01]  /*1250*/  ISETP.GT.U32.AND P6, PT, R2, R19, PT ;  /* 0x000000130200720c */ /* 0x000fe20003fc4070 */
[----:B------:R-:W-:Y:S02]  /*1260*/  IMAD.MOV R18, RZ, RZ, -R16 ;  /* 0x000000ffff127224 */ /* 0x000fe400078e0a10 */
[----:B------:R-:W-:-:S04]  /*1270*/  IMAD.HI.U32 R16, R3, R25, RZ ;  /* 0x0000001903107227 */ /* 0x000fc800078e00ff */
[--C-:B------:R-:W-:Y:S01]  /*1280*/  @!P5 IMAD.IADD R17, R17, 0x1, -R2.reuse ;  /* 0x000000011111d824 */ /* 0x100fe200078e0a02 */
[----:B------:R-:W-:Y:S01]  /*1290*/  ISETP.GE.AND P5, PT, R28, RZ, PT ;  /* 0x000000ff1c00720c */ /* 0x000fe20003fa6270 */
[----:B------:R-:W-:Y:S01]  /*12a0*/  @!P4 IMAD.IADD R14, R14, 0x1, -R2 ;  /* 0x000000010e0ec824 */ /* 0x000fe200078e0a02 */
[----:B------:R-:W-:Y:S01]  /*12b0*/  ISETP.GE.AND P4, PT, R27, RZ, PT ;  /* 0x000000ff1b00720c */ /* 0x000fe20003f86270 */
[C---:B------:R-:W-:Y:S01]  /*12c0*/  IMAD R23, R2.reuse, R18, R23 ;  /* 0x0000001202177224 */ /* 0x040fe200078e0217 */
[C---:B------:R-:W-:Y:S01]  /*12d0*/  ISETP.GT.U32.AND P1, PT, R2.reuse, R17, PT ;  /* 0x000000110200720c */ /* 0x040fe20003f24070 */
[----:B------:R-:W-:Y:S01]  /*12e0*/  IMAD.MOV R16, RZ, RZ, -R16 ;  /* 0x000000ffff107224 */ /* 0x000fe200078e0a10 */
[----:B------:R-:W-:Y:S01]  /*12f0*/  IABS R27, R24 ;  /* 0x00000018001b7213 */ /* 0x000fe20000000000 */
[----:B------:R-:W-:Y:S01]  /*1300*/  @!P2 IMAD.MOV R14, RZ, RZ, -R14 ;  /* 0x000000ffff0ea224 */ /* 0x000fe200078e0a0e */
[C---:B------:R-:W-:Y:S01]  /*1310*/  ISETP.GT.U32.AND P2, PT, R2.reuse, R23, PT ;  /* 0x000000170200720c */ /* 0x040fe20003f44070 */
[----:B------:R-:W-:-:S02]  /*1320*/  IMAD R25, R2, R16, R25 ;  /* 0x0000001002197224 */ /* 0x000fc400078e0219 */
[----:B------:R-:W-:Y:S02]  /*1330*/  @!P6 IMAD.IADD R19, R19, 0x1, -R2 ;  /* 0x000000011313e824 */ /* 0x000fe400078e0a02 */
[----:B------:R-:W-:Y:S01]  /*1340*/  IMAD.HI.U32 R16, R3, R27, RZ ;  /* 0x0000001b03107227 */ /* 0x000fe200078e00ff */
[----:B------:R-:W-:-:S03]  /*1350*/  ISETP.GT.U32.AND P6, PT, R2, R25, PT ;  /* 0x000000190200720c */ /* 0x000fc60003fc4070 */
[----:B------:R-:W-:Y:S02]  /*1360*/  IMAD.MOV R16, RZ, RZ, -R16 ;  /* 0x000000ffff107224 */ /* 0x000fe400078e0a10 */
[----:B------:R-:W-:Y:S01]  /*1370*/  @!P3 IMAD.MOV R12, RZ, RZ, -R12 ;  /* 0x000000ffff0cb224 */ /* 0x000fe200078e0a0c */
[----:B------:R-:W-:Y:S01]  /*1380*/  ISETP.GE.AND P3, PT, R26, RZ, PT ;  /* 0x000000ff1a00720c */ /* 0x000fe20003f66270 */
[--C-:B------:R-:W-:Y:S01]  /*1390*/  @!P1 IMAD.IADD R17, R17, 0x1, -R2.reuse ;  /* 0x0000000111119824 */ /* 0x100fe200078e0a02 */
[----:B------:R-:W-:Y:S01]  /*13a0*/  ISETP.GE.AND P1, PT, R20, RZ, PT ;  /* 0x000000ff1400720c */ /* 0x000fe20003f26270 */
[C---:B------:R-:W-:Y:S02]  /*13b0*/  VIADD R26, R85.reuse, 0xe ;  /* 0x0000000e551a7836 */ /* 0x040fe40000000000 */
[----:B------:R-:W-:Y:S02]  /*13c0*/  VIADD R20, R85, 0xd ;  /* 0x0000000d55147836 */ /* 0x000fe40000000000 */
[--C-:B------:R-:W-:Y:S01]  /*13d0*/  @!P2 IMAD.IADD R23, R23, 0x1, -R2.reuse ;  /* 0x000000011717a824 */ /* 0x100fe200078e0a02 */
[----:B------:R-:W-:Y:S01]  /*13e0*/  IABS R29, R26 ;  /* 0x0000001a001d7213 */ /* 0x000fe20000000000 */
[C---:B------:R-:W-:Y:S01]  /*13f0*/  IMAD R27, R2.reuse, R16, R27 ;  /* 0x00000010021b7224 */ /* 0x040fe200078e021b */
[----:B------:R-:W-:Y:S01]  /*1400*/  IABS R31, R20 ;  /* 0x00000014001f7213 */ /* 0x000fe20000000000 */
[----:B------:R-:W-:Y:S01]  /*1410*/  @!P6 IMAD.IADD R25, R25, 0x1, -R2 ;  /* 0x000000011919e824 */ /* 0x000fe200078e0a02 */
[C---:B------:R-:W-:Y:S01]  /*1420*/  ISETP.GT.U32.AND P6, PT, R2.reuse, R23, PT ;  /* 0x000000170200720c */ /* 0x040fe20003fc4070 */
[----:B------:R-:W-:Y:S01]  /*1430*/  @!P4 IMAD.MOV R19, RZ, RZ, -R19 ;  /* 0x000000ffff13c224 */ /* 0x000fe200078e0a13 */
[----:B------:R-:W-:Y:S01]  /*1440*/  ISETP.GT.U32.AND P4, PT, R2, R27, PT ;  /* 0x0000001b0200720c */ /* 0x000fe20003f84070 */
[----:B------:R-:W-:Y:S01]  /*1450*/  IMAD.HI.U32 R18, R3, R29, RZ ;  /* 0x0000001d03127227 */ /* 0x000fe200078e00ff */
[----:B------:R-:W-:-:S03]  /*1460*/  ISETP.GE.AND P2, PT, R24, RZ, PT ;  /* 0x000000ff1800720c */ /* 0x000fc60003f46270 */
[----:B------:R-:W-:-:S04]  /*1470*/  IMAD.HI.U32 R16, R3, R31, RZ ;  /* 0x0000001f03107227 */ /* 0x000fc800078e00ff */
[----:B------:R-:W-:Y:S01]  /*1480*/  @!P0 IMAD.MOV R13, RZ, RZ, -R13 ;  /* 0x000000ffff0d8224 */ /* 0x000fe200078e0a0d */
[C---:B------:R-:W-:Y:S01]  /*1490*/  ISETP.GT.U32.AND P0, PT, R2.reuse, R21, PT ;  /* 0x000000150200720c */ /* 0x040fe20003f04070 */
[----:B------:R-:W-:Y:S02]  /*14a0*/  IMAD.MOV R18, RZ, RZ, -R18 ;  /* 0x000000ffff127224 */ /* 0x000fe400078e0a12 */
[----:B------:R-:W-:Y:S02]  /*14b0*/  IMAD.MOV R16, RZ, RZ, -R16 ;  /* 0x000000ffff107224 */ /* 0x000fe400078e0a10 */
[----:B------:R-:W-:Y:S01]  /*14c0*/  @!P3 IMAD.MOV R17, RZ, RZ, -R17 ;  /* 0x000000ffff11b224 */ /* 0x000fe200078e0a11 */
[C---:B------:R-:W-:Y:S01]  /*14d0*/  ISETP.GT.U32.AND P3, PT, R2.reuse, R25, PT ;  /* 0x000000190200720c */ /* 0x040fe20003f64070 */
[----:B------:R-:W-:Y:S02]  /*14e0*/  IMAD R29, R2, R18, R29 ;  /* 0x00000012021d7224 */ /* 0x000fe400078e021d */
[----:B------:R-:W-:-:S02]  /*14f0*/  @!P6 IMAD.IADD R23, R23, 0x1, -R2 ;  /* 0x000000011717e824 */ /* 0x000fc400078e0a02 */
[C---:B------:R-:W-:Y:S01]  /*1500*/  IMAD R31, R2.reuse, R16, R31 ;  /* 0x00000010021f7224 */ /* 0x040fe200078e021f */
[C---:B------:R-:W-:Y:S01]  /*1510*/  ISETP.GT.U32.AND P6, PT, R2.reuse, R29, PT ;  /* 0x0000001d0200720c */ /* 0x040fe20003fc4070 */
[--C-:B------:R-:W-:Y:S02]  /*1520*/  @!P4 IMAD.IADD R27, R27, 0x1, -R2.reuse ;  /* 0x000000011b1bc824 */ /* 0x100fe400078e0a02 */
[----:B------:R-:W-:Y:S01]  /*1530*/  @!P1 IMAD.MOV R23, RZ, RZ, -R23 ;  /* 0x000000ffff179224 */ /* 0x000fe200078e0a17 */
[C---:B------:R-:W-:Y:S01]  /*1540*/  ISETP.GT.U32.AND P1, PT, R2.reuse, R31, PT ;  /* 0x0000001f0200720c */ /* 0x040fe20003f24070 */
[--C-:B------:R-:W-:Y:S01]  /*1550*/  @!P0 IMAD.IADD R21, R21, 0x1, -R2.reuse ;  /* 0x0000000115158824 */ /* 0x100fe200078e0a02 */
[----:B------:R-:W-:Y:S01]  /*1560*/  ISETP.GT.U32.AND P4, PT, R2, R27, PT ;  /* 0x0000001b0200720c */ /* 0x000fe20003f84070 */
[----:B------:R-:W-:Y:S01]  /*1570*/  VIADD R18, R85, 0xc ;  /* 0x0000000c55127836 */ /* 0x000fe20000000000 */
[----:B------:R-:W-:Y:S01]  /*1580*/  ISETP.GE.AND P0, PT, R22, RZ, PT ;  /* 0x000000ff1600720c */ /* 0x000fe20003f06270 */
[--C-:B------:R-:W-:Y:S01]  /*1590*/  @!P3 IMAD.IADD R25, R25, 0x1, -R2.reuse ;  /* 0x000000011919b824 */ /* 0x100fe200078e0a02 */
[----:B------:R-:W-:Y:S01]  /*15a0*/  ISETP.GE.AND P3, PT, R20, RZ, PT ;  /* 0x000000ff1400720c */ /* 0x000fe20003f66270 */
[----:B------:R-:W-:Y:S01]  /*15b0*/  VIADD R20, R85, 0xb ;  /* 0x0000000b55147836 */ /* 0x000fe20000000000 */
[----:B------:R-:W-:Y:S01]  /*15c0*/  IABS R33, R18 ;  /* 0x0000001200217213 */ /* 0x000fe20000000000 */
[----:B------:R-:W-:-:S02]  /*15d0*/  @!P6 IMAD.IADD R29, R29, 0x1, -R2 ;  /* 0x000000011d1de824 */ /* 0x000fc400078e0a02 */
[----:B------:R-:W-:Y:S01]  /*15e0*/  VIADD R22, R85, 0xa ;  /* 0x0000000a55167836 */ /* 0x000fe20000000000 */
[----:B------:R-:W-:Y:S01]  /*15f0*/  IABS R35, R20 ;  /* 0x0000001400237213 */ /* 0x000fe20000000000 */
[--C-:B------:R-:W-:Y:S01]  /*1600*/  @!P1 IMAD.IADD R31, R31, 0x1, -R2.reuse ;  /* 0x000000011f1f9824 */ /* 0x100fe200078e0a02 */
[----:B------:R-:W-:Y:S01]  /*1610*/  ISETP.GT.U32.AND P6, PT, R2, R29, PT ;  /* 0x0000001d0200720c */ /* 0x000fe20003fc4070 */
[----:B------:R-:W-:Y:S01]  /*1620*/  @!P4 IMAD.IADD R27, R27, 0x1, -R2 ;  /* 0x000000011b1bc824 */ /* 0x000fe200078e0a02 */
[----:B------:R-:W-:Y:S01]  /*1630*/  IABS R37, R22 ;  /* 0x0000001600257213 */ /* 0x000fe20000000000 */
[----:B------:R-:W-:Y:S01]  /*1640*/  IMAD.HI.U32 R16, R3, R33, RZ ;  /* 0x0000002103107227 */ /* 0x000fe200078e00ff */
[----:B------:R-:W-:Y:S02]  /*1650*/  ISETP.GE.AND P4, PT, R20, RZ, PT ;  /* 0x000000ff1400720c */ /* 0x000fe40003f86270 */
[----:B------:R-:W-:Y:S01]  /*1660*/  ISETP.GE.AND P1, PT, R22, RZ, PT ;  /* 0x000000ff1600720c */ /* 0x000fe20003f26270 */
[----:B------:R-:W-:Y:S01]  /*1670*/  @!P0 IMAD.MOV R25, RZ, RZ, -R25 ;  /* 0x000000ffff198224 */ /* 0x000fe200078e0a19 */
[----:B------:R-:W-:Y:S01]  /*1680*/  ISETP.GE.AND P0, PT, R18, RZ, PT ;  /* 0x000000ff1200720c */ /* 0x000fe20003f06270 */
[----:B------:R-:W-:Y:S01]  /*1690*/  @!P2 IMAD.MOV R27, RZ, RZ, -R27 ;  /* 0x000000ffff1ba224 */ /* 0x000fe200078e0a1b */
[----:B------:R-:W-:Y:S01]  /*16a0*/  ISETP.GT.U32.AND P2, PT, R2, R31, PT ;  /* 0x0000001f0200720c */ /* 0x000fe20003f44070 */
[----:B------:R-:W-:-:S02]  /*16b0*/  IMAD.MOV R18, RZ, RZ, -R16 ;  /* 0x000000ffff127224 */ /* 0x000fc400078e0a10 */
[----:B------:R-:W-:-:S04]  /*16c0*/  IMAD.HI.U32 R16, R3, R35, RZ ;  /* 0x0000002303107227 */ /* 0x000fc800078e00ff */
[----:B------:R-:W-:Y:S02]  /*16d0*/  IMAD.MOV R16, RZ, RZ, -R16 ;  /* 0x000000ffff107224 */ /* 0x000fe400078e0a10 */
[C---:B------:R-:W-:Y:S02]  /*16e0*/  IMAD R33, R2.reuse, R18, R33 ;  /* 0x0000001202217224 */ /* 0x040fe400078e0221 */
[----:B------:R-:W-:Y:S02]  /*16f0*/  IMAD R35, R2, R16, R35 ;  /* 0x0000001002237224 */ /* 0x000fe400078e0223 */
[----:B------:R-:W-:-:S04]  /*1700*/  IMAD.HI.U32 R18, R3, R37, RZ ;  /* 0x0000002503127227 */ /* 0x000fc800078e00ff */
[----:B------:R-:W-:Y:S01]  /*1710*/  @!P5 IMAD.MOV R21, RZ, RZ, -R21 ;  /* 0x000000ffff15d224 */ /* 0x000fe200078e0a15 */
[----:B------:R-:W-:Y:S01]  /*1720*/  ISETP.GE.AND P5, PT, R26, RZ, PT ;  /* 0x000000ff1a00720c */ /* 0x000fe20003fa6270 */
[--C-:B------:R-:W-:Y:S01]  /*1730*/  @!P6 IMAD.IADD R29, R29, 0x1, -R2.reuse ;  /* 0x000000011d1de824 */ /* 0x100fe200078e0a02 */
[C---:B------:R-:W-:Y:S01]  /*1740*/  ISETP.GT.U32.AND P6, PT, R2.reuse, R33, PT ;  /* 0x000000210200720c */ /* 0x040fe20003fc4070 */
[----:B------:R-:W-:Y:S01]  /*1750*/  @!P2 IMAD.IADD R31, R31, 0x1, -R2 ;  /* 0x000000011f1fa824 */ /* 0x000fe200078e0a02 */
[C---:B------:R-:W-:Y:S01]  /*1760*/  ISETP.GT.U32.AND P2, PT, R2.reuse, R35, PT ;  /* 0x000000230200720c */ /* 0x040fe20003f44070 */
[----:B------:R-:W-:Y:S02]  /*1770*/  IMAD.MOV R18, RZ, RZ, -R18 ;  /* 0x000000ffff127224 */ /* 0x000fe400078e0a12 */
[----:B------:R-:W-:Y:S02]  /*1780*/  VIADD R16, R85, 0x9 ;  /* 0x0000000955107836 */ /* 0x000fe40000000000 */
[----:B------:R-:W-:-:S02]  /*1790*/  IMAD R37, R2, R18, R37 ;  /* 0x0000001202257224 */ /* 0x000fc400078e0225 */
[----:B------:R-:W-:Y:S01]  /*17a0*/  VIADD R20, R85, 0x8 ;  /* 0x0000000855147836 */ /* 0x000fe20000000000 */
[----:B------:R-:W-:Y:S01]  /*17b0*/  IABS R39, R16 ;  /* 0x0000001000277213 */ /* 0x000fe20000000000 */
[----:B------:R-:W-:Y:S01]  /*17c0*/  @!P3 IMAD.MOV R31, RZ, RZ, -R31 ;  /* 0x000000ffff1fb224 */ /* 0x000fe200078e0a1f */
[----:B------:R-:W-:Y:S01]  /*17d0*/  ISETP.GT.U32.AND P3, PT, R2, R37, PT ;  /* 0x000000250200720c */ /* 0x000fe20003f64070 */
[----:B------:R-:W-:Y:S01]  /*17e0*/  @!P5 IMAD.MOV R29, RZ, RZ, -R29 ;  /* 0x000000ffff1dd224 */ /* 0x000fe200078e0a1d */
[----:B------:R-:W-:Y:S01]  /*17f0*/  ISETP.GE.AND P5, PT, R16, RZ, PT ;  /* 0x000000ff1000720c */ /* 0x000fe20003fa6270 */
[--C-:B------:R-:W-:Y:S01]  /*1800*/  @!P6 IMAD.IADD R33, R33, 0x1, -R2.reuse ;  /* 0x000000012121e824 */ /* 0x100fe200078e0a02 */
[----:B------:R-:W-:Y:S01]  /*1810*/  IABS R41, R20 ;  /* 0x0000001400297213 */ /* 0x000fe20000000000 */
[----:B------:R-:W-:Y:S02]  /*1820*/  @!P2 IMAD.IADD R35, R35, 0x1, -R2 ;  /* 0x000000012323a824 */ /* 0x000fe400078e0a02 */
[----:B------:R-:W-:Y:S01]  /*1830*/  IMAD.HI.U32 R16, R3, R39, RZ ;  /* 0x0000002703107227 */ /* 0x000fe200078e00ff */
[----:B------:R-:W-:-:S02]  /*1840*/  ISETP.GT.U32.AND P6, PT, R2, R33, PT ;  /* 0x000000210200720c */ /* 0x000fc40003fc4070 */
[----:B------:R-:W-:Y:S01]  /*1850*/  ISETP.GT.U32.AND P2, PT, R2, R35, PT ;  /* 0x000000230200720c */ /* 0x000fe20003f44070 */
[----:B------:R-:W-:Y:S02]  /*1860*/  IMAD.MOV R18, RZ, RZ, -R16 ;  /* 0x000000ffff127224 */ /* 0x000fe400078e0a10 */
[----:B------:R-:W-:Y:S02]  /*1870*/  VIADD R22, R85, 0x7 ;  /* 0x0000000755167836 */ /* 0x000fe40000000000 */
[----:B------:R-:W-:-:S03]  /*1880*/  IMAD.HI.U32 R16, R3, R41, RZ ;  /* 0x0000002903107227 */ /* 0x000fc600078e00ff */
[----:B------:R-:W-:Y:S01]  /*1890*/  IABS R43, R22 ;  /* 0x00000016002b7213 */ /* 0x000fe20000000000 */
[----:B------:R-:W-:Y:S02]  /*18a0*/  IMAD.MOV R16, RZ, RZ, -R16 ;  /* 0x000000ffff107224 */ /* 0x000fe400078e0a10 */
[----:B------:R-:W-:Y:S02]  /*18b0*/  @!P3 IMAD.IADD R37, R37, 0x1, -R2 ;  /* 0x000000012525b824 */ /* 0x000fe400078e0a02 */
[C---:B------:R-:W-:Y:S02]  /*18c0*/  IMAD R41, R2.reuse, R16, R41 ;  /* 0x0000001002297224 */ /* 0x040fe400078e0229 */
[C---:B------:R-:W-:Y:S01]  /*18d0*/  IMAD R39, R2.reuse, R18, R39 ;  /* 0x0000001202277224 */ /* 0x040fe200078e0227 */
[----:B------:R-:W-:Y:S01]  /*18e0*/  ISETP.GT.U32.AND P3, PT, R2, R37, PT ;  /* 0x000000250200720c */ /* 0x000fe20003f64070 */
[----:B------:R-:W-:-:S04]  /*18f0*/  IMAD.HI.U32 R18, R3, R43, RZ ;  /* 0x0000002b03127227 */ /* 0x000fc800078e00ff */
[--C-:B------:R-:W-:Y:S01]  /*1900*/  @!P6 IMAD.IADD R33, R33, 0x1, -R2.reuse ;  /* 0x000000012121e824 */ /* 0x100fe200078e0a02 */
[----:B------:R-:W-:Y:S01]  /*1910*/  ISETP.GE.AND P6, PT, R20, RZ, PT ;  /* 0x000000ff1400720c */ /* 0x000fe20003fc6270 */
[----:B------:R-:W-:Y:S01]  /*1920*/  @!P2 IMAD.IADD R35, R35, 0x1, -R2 ;  /* 0x000000012323a824 */ /* 0x000fe200078e0a02 */
[C---:B------:R-:W-:Y:S01]  /*1930*/  ISETP.GT.U32.AND P2, PT, R2.reuse, R41, PT ;  /* 0x000000290200720c */ /* 0x040fe20003f44070 */
[----:B------:R-:W-:Y:S02]  /*1940*/  IMAD.MOV R18, RZ, RZ, -R18 ;  /* 0x000000ffff127224 */ /* 0x000fe400078e0a12 */
[----:B------:R-:W-:Y:S01]  /*1950*/  @!P0 IMAD.MOV R33, RZ, RZ, -R33 ;  /* 0x000000ffff218224 */ /* 0x000fe200078e0a21 */
[C---:B------:R-:W-:Y:S01]  /*1960*/  ISETP.GT.U32.AND P0, PT, R2.reuse, R39, PT ;  /* 0x000000270200720c */ /* 0x040fe20003f04070 */
[----:B------:R-:W-:Y:S02]  /*1970*/  IMAD R43, R2, R18, R43 ;  /* 0x00000012022b7224 */ /* 0x000fe400078e022b */
[----:B------:R-:W-:-:S02]  /*1980*/  VIADD R26, R85, 0x5 ;  /* 0x00000005551a7836 */ /* 0x000fc40000000000 */
[--C-:B------:R-:W-:Y:S01]  /*1990*/  @!P3 IMAD.IADD R37, R37, 0x1, -R2.reuse ;  /* 0x000000012525b824 */ /* 0x100fe200078e0a02 */
[C---:B------:R-:W-:Y:S01]  /*19a0*/  ISETP.GT.U32.AND P3, PT, R2.reuse, R43, PT ;  /* 0x0000002b0200720c */ /* 0x040fe20003f64070 */
[----:B------:R-:W-:Y:S01]  /*19b0*/  VIADD R24, R85, 0x6 ;  /* 0x0000000655187836 */ /* 0x000fe20000000000 */
[----:B------:R-:W-:Y:S01]  /*19c0*/  IABS R47, R26 ;  /* 0x0000001a002f7213 */ /* 0x000fe20000000000 */
[--C-:B------:R-:W-:Y:S02]  /*19d0*/  @!P2 IMAD.IADD R41, R41, 0x1, -R2.reuse ;  /* 0x000000012929a824 */ /* 0x100fe400078e0a02 */
[----:B------:R-:W-:Y:S01]  /*19e0*/  VIADD R28, R85, 0x4 ;  /* 0x00000004551c7836 */ /* 0x000fe20000000000 */
[----:B------:R-:W-:Y:S01]  /*19f0*/  IABS R45, R24 ;  /* 0x00000018002d7213 */ /* 0x000fe20000000000 */
[----:B------:R-:W-:Y:S01]  /*1a00*/  @!P0 IMAD.IADD R39, R39, 0x1, -R2 ;  /* 0x0000000127278824 */ /* 0x000fe200078e0a02 */
[----:B------:R-:W-:Y:S01]  /*1a10*/  ISETP.GT.U32.AND P2, PT, R2, R41, PT ;  /* 0x000000290200720c */ /* 0x000fe20003f44070 */
[----:B------:R-:W-:Y:S01]  /*1a20*/  IMAD.HI.U32 R16, R3, R47, RZ ;  /* 0x0000002f03107227 */ /* 0x000fe200078e00ff */
[----:B------:R-:W-:-:S02]  /*1a30*/  IABS R49, R28 ;  /* 0x0000001c00317213 */ /* 0x000fc40000000000 */
[----:B------:R-:W-:Y:S01]  /*1a40*/  ISETP.GT.U32.AND P0, PT, R2, R39, PT ;  /* 0x000000270200720c */ /* 0x000fe20003f04070 */
[----:B------:R-:W-:-:S04]  /*1a50*/  IMAD.HI.U32 R20, R3, R45, RZ ;  /* 0x0000002d03147227 */ /* 0x000fc800078e00ff */
[----:B------:R-:W-:Y:S02]  /*1a60*/  @!P3 IMAD.IADD R43, R43, 0x1, -R2 ;  /* 0x000000012b2bb824 */ /* 0x000fe400078e0a02 */
[----:B------:R-:W-:Y:S02]  /*1a70*/  IMAD.MOV R16, RZ, RZ, -R16 ;  /* 0x000000ffff107224 */ /* 0x000fe400078e0a10 */
[----:B------:R-:W-:Y:S01]  /*1a80*/  IMAD.MOV R20, RZ, RZ, -R20 ;  /* 0x000000ffff147224 */ /* 0x000fe200078e0a14 */
[C---:B------:R-:W-:Y:S01]  /*1a90*/  ISETP.GT.U32.AND P3, PT, R2.reuse, R43, PT ;  /* 0x0000002b0200720c */ /* 0x040fe20003f64070 */
[----:B------:R-:W-:Y:S02]  /*1aa0*/  IMAD R47, R2, R16, R47 ;  /* 0x00000010022f7224 */ /* 0x000fe400078e022f */
[----:B------:R-:W-:-:S04]  /*1ab0*/  IMAD.HI.U32 R18, R3, R49, RZ ;  /* 0x0000003103127227 */ /* 0x000fc800078e00ff */
[C---:B------:R-:W-:Y:S02]  /*1ac0*/  IMAD R45, R2.reuse, R20, R45 ;  /* 0x00000014022d7224 */ /* 0x040fe400078e022d */
[----:B------:R-:W-:Y:S01]  /*1ad0*/  @!P2 IMAD.IADD R41, R41, 0x1, -R2 ;  /* 0x000000012929a824 */ /* 0x000fe200078e0a02 */
[C---:B------:R-:W-:Y:S01]  /*1ae0*/  ISETP.GT.U32.AND P2, PT, R2.reuse, R47, PT ;  /* 0x0000002f0200720c */ /* 0x040fe20003f44070 */
[----:B------:R-:W-:Y:S02]  /*1af0*/  IMAD.MOV R18, RZ, RZ, -R18 ;  /* 0x000000ffff127224 */ /* 0x000fe400078e0a12 */
[----:B------:R-:W-:Y:S01]  /*1b00*/  @!P0 IMAD.IADD R39, R39, 0x1, -R2 ;  /* 0x0000000127278824 */ /* 0x000fe200078e0a02 */
[C---:B------:R-:W-:Y:S01]  /*1b10*/  ISETP.GT.U32.AND P0, PT, R2.reuse, R45, PT ;  /* 0x0000002d0200720c */ /* 0x040fe20003f04070 */
[----:B------:R-:W-:Y:S02]  /*1b20*/  IMAD R49, R2, R18, R49 ;  /* 0x0000001202317224 */ /* 0x000fe400078e0231 */
[----:B------:R-:W-:-:S02]  /*1b30*/  VIADD R18, R85, 0x1 ;  /* 0x0000000155127836 */ /* 0x000fc40000000000 */
[----:B------:R-:W-:Y:S01]  /*1b40*/  @!P3 IMAD.IADD R43, R43, 0x1, -R2 ;  /* 0x000000012b2bb824 */ /* 0x000fe200078e0a02 */
[----:B------:R-:W-:Y:S01]  /*1b50*/  ISETP.GT.U32.AND P3, PT, R2, R49, PT ;  /* 0x000000310200720c */ /* 0x000fe20003f64070 */
[----:B------:R-:W-:Y:S01]  /*1b60*/  IMAD.HI.U32 R16, R3, R53, RZ ;  /* 0x0000003503107227 */ /* 0x000fe200078e00ff */
[----:B------:R-:W-:-:S03]  /*1b70*/  IABS R55, R18 ;  /* 0x0000001200377213 */ /* 0x000fc60000000000 */
[----:B------:R-:W-:Y:S02]  /*1b80*/  @!P2 IMAD.IADD R47, R47, 0x1, -R2 ;  /* 0x000000012f2fa824 */ /* 0x000fe400078e0a02 */
[----:B------:R-:W-:Y:S02]  /*1b90*/  IMAD.MOV R16, RZ, RZ, -R16 ;  /* 0x000000ffff107224 */ /* 0x000fe400078e0a10 */
[----:B------:R-:W-:Y:S02]  /*1ba0*/  @!P0 IMAD.IADD R45, R45, 0x1, -R2 ;  /* 0x000000012d2d8824 */ /* 0x000fe400078e0a02 */
[----:B------:R-:W-:Y:S01]  /*1bb0*/  @!P4 IMAD.MOV R35, RZ, RZ, -R35 ;  /* 0x000000ffff23c224 */ /* 0x000fe200078e0a23 */
[C---:B------:R-:W-:Y:S01]  /*1bc0*/  ISETP.GT.U32.AND P4, PT, R2.reuse, R47, PT ;  /* 0x0000002f0200720c */ /* 0x040fe20003f84070 */
[C---:B------:R-:W-:Y:S01]  /*1bd0*/  IMAD R53, R2.reuse, R16, R53 ;  /* 0x0000001002357224 */ /* 0x040fe200078e0235 */
[----:B------:R-:W-:Y:S01]  /*1be0*/  ISETP.GT.U32.AND P0, PT, R2, R45, PT ;  /* 0x0000002d0200720c */ /* 0x000fe20003f04070 */
[----:B------:R-:W-:-:S04]  /*1bf0*/  IMAD.HI.U32 R16, R3, R55, RZ ;  /* 0x0000003703107227 */ /* 0x000fc800078e00ff */
[----:B------:R-:W-:Y:S02]  /*1c00*/  @!P3 IMAD.IADD R49, R49, 0x1, -R2 ;  /* 0x000000013131b824 */ /* 0x000fe400078e0a02 */
[----:B------:R-:W-:Y:S02]  /*1c10*/  IMAD.MOV R16, RZ, RZ, -R16 ;  /* 0x000000ffff107224 */ /* 0x000fe400078e0a10 */
[----:B------:R-:W-:Y:S01]  /*1c20*/  IMAD.HI.U32 R20, R3, R51, RZ ;  /* 0x0000003303147227 */ /* 0x000fe200078e00ff */
[----:B------:R-:W-:-:S03]  /*1c30*/  ISETP.GT.U32.AND P3, PT, R2, R49, PT ;  /* 0x000000310200720c */ /* 0x000fc60003f64070 */
[----:B------:R-:W-:Y:S02]  /*1c40*/  IMAD R55, R2, R16, R55 ;  /* 0x0000001002377224 */ /* 0x000fe400078e0237 */
[----:B------:R-:W-:Y:S02]  /*1c50*/  IMAD.MOV R20, RZ, RZ, -R20 ;  /* 0x000000ffff147224 */ /* 0x000fe400078e0a14 */
[----:B------:R-:W-:-:S04]  /*1c60*/  IMAD.HI.U32 R3, R3, R57, RZ ;  /* 0x0000003903037227 */ /* 0x000fc800078e00ff */
[--C-:B------:R-:W-:Y:S01]  /*1c70*/  @!P4 IMAD.IADD R47, R47, 0x1, -R2.reuse ;  /* 0x000000012f2fc824 */ /* 0x100fe200078e0a02 */
[C---:B------:R-:W-:Y:S01]  /*1c80*/  ISETP.GT.U32.AND P4, PT, R2.reuse, R55, PT ;  /* 0x000000370200720c */ /* 0x040fe20003f84070 */
[C---:B------:R-:W-:Y:S02]  /*1c90*/  IMAD R51, R2.reuse, R20, R51 ;  /* 0x0000001402337224 */ /* 0x040fe400078e0233 */
[----:B------:R-:W-:Y:S02]  /*1ca0*/  IMAD.MOV R3, RZ, RZ, -R3 ;  /* 0x000000ffff037224 */ /* 0x000fe400078e0a03 */
[--C-:B------:R-:W-:Y:S01]  /*1cb0*/  @!P0 IMAD.IADD R45, R45, 0x1, -R2.reuse ;  /* 0x000000012d2d8824 */ /* 0x100fe200078e0a02 */
[----:B------:R-:W-:Y:S01]  /*1cc0*/  ISETP.GT.U32.AND P0, PT, R2, R53, PT ;  /* 0x000000350200720c */ /* 0x000fe20003f04070 */
[----:B------:R-:W-:Y:S01]  /*1cd0*/  @!P1 IMAD.MOV R37, RZ, RZ, -R37 ;  /* 0x000000ffff259224 */ /* 0x000fe200078e0a25 */
[----:B------:R-:W-:Y:S01]  /*1ce0*/  ISETP.GE.AND P1, PT, R22, RZ, PT ;  /* 0x000000ff1600720c */ /* 0x000fe20003f26270 */
[C---:B------:R-:W-:Y:S01]  /*1cf0*/  IMAD R57, R2.reuse, R3, R57 ;  /* 0x0000000302397224 */ /* 0x040fe200078e0239 */
[C---:B------:R-:W-:Y:S01]  /*1d00*/  ISETP.GT.U32.AND P2, PT, R2.reuse, R51, PT ;  /* 0x000000330200720c */ /* 0x040fe20003f44070 */
[--C-:B------:R-:W-:Y:S01]  /*1d10*/  @!P3 IMAD.IADD R49, R49, 0x1, -R2.reuse ;  /* 0x000000013131b824 */ /* 0x100fe200078e0a02 */
[----:B------:R-:W-:Y:S01]  /*1d20*/  LOP3.LUT R3, R89, 0x3, RZ, 0xc0, !PT ;  /* 0x0000000359037812 */ /* 0x000fe200078ec0ff */
[--C-:B------:R-:W-:Y:S01]  /*1d30*/  @!P4 IMAD.IADD R55, R55, 0x1, -R2.reuse ;  /* 0x000000013737c824 */ /* 0x100fe200078e0a02 */
[----:B------:R-:W-:Y:S01]  /*1d40*/  ISETP.GT.U32.AND P3, PT, R2, R57, PT ;  /* 0x000000390200720c */ /* 0x000fe20003f64070 */
[----:B------:R-:W-:Y:S01]  /*1d50*/  IMAD.SHL.U32 R16, R89, 0x40, RZ ;  /* 0x0000004059107824 */ /* 0x000fe200078e00ff */
[----:B------:R-:W-:Y:S01]  /*1d60*/  ISETP.GE.AND P4, PT, R30, RZ, PT ;  /* 0x000000ff1e00720c */ /* 0x000fe20003f86270 */
[----:B------:R-:W-:Y:S01]  /*1d70*/  @!P6 IMAD.MOV R41, RZ, RZ, -R41 ;  /* 0x000000ffff29e224 */ /* 0x000fe200078e0a29 */
[----:B------:R-:W-:Y:S01]  /*1d80*/  LOP3.LUT R30, R99, 0x38, RZ, 0xfc, !PT ;  /* 0x00000038631e7812 */ /* 0x000fe200078efcff */
[--C-:B------:R-:W-:Y:S01]  /*1d90*/  @!P0 IMAD.IADD R53, R53, 0x1, -R2.reuse ;  /* 0x0000000135358824 */ /* 0x100fe200078e0a02 */
[----:B------:R-:W-:Y:S01]  /*1da0*/  ISETP.GE.AND P0, PT, R24, RZ, PT ;  /* 0x000000ff1800720c */ /* 0x000fe20003f06270 */
[----:B------:R-:W-:Y:S01]  /*1db0*/  @!P1 IMAD.MOV R43, RZ, RZ, -R43 ;  /* 0x000000ffff2b9224 */ /* 0x000fe200078e0a2b */
[----:B------:R-:W-:Y:S01]  /*1dc0*/  ISETP.GT.U32.AND P1, PT, R2, R55, PT ;  /* 0x000000370200720c */ /* 0x000fe20003f24070 */
[--C-:B------:R-:W-:Y:S01]  /*1dd0*/  @!P2 IMAD.IADD R51, R51, 0x1, -R2.reuse ;  /* 0x000000013333a824 */ /* 0x100fe200078e0a02 */
[----:B------:R-:W-:Y:S01]  /*1de0*/  LOP3.LUT R16, R16, 0x1c0, RZ, 0xc0, !PT ;  /* 0x000001c010107812 */ /* 0x000fe200078ec0ff */
[----:B------:R-:W-:Y:S01]  /*1df0*/  @!P5 IMAD.MOV R39, RZ, RZ, -R39 ;  /* 0x000000ffff27d224 */ /* 0x000fe200078e0a27 */
[C---:B------:R-:W-:Y:S01]  /*1e00*/  ISETP.GT.U32.AND P6, PT, R2.reuse, R53, PT ;  /* 0x000000350200720c */ /* 0x040fe20003fc4070 */
[--C-:B------:R-:W-:Y:S01]  /*1e10*/  @!P3 IMAD.IADD R57, R57, 0x1, -R2.reuse ;  /* 0x000000013939b824 */ /* 0x100fe200078e0a02 */
[----:B------:R-:W-:Y:S01]  /*1e20*/  ISETP.GT.U32.AND P2, PT, R2, R51, PT ;  /* 0x000000330200720c */ /* 0x000fe20003f44070 */
[----:B------:R-:W-:Y:S01]  /*1e30*/  IMAD R0, R0, UR61, RZ ;  /* 0x0000003d00007c24 */ /* 0x000fe2000f8e02ff */
[----:B------:R-:W-:Y:S01]  /*1e40*/  LOP3.LUT R59, R16, 0x30, R59, 0xf8, !PT ;  /* 0x00000030103b7812 */ /* 0x000fe200078ef83b */
[----:B------:R-:W-:Y:S01]  /*1e50*/  IMAD R16, R3, 0x88, RZ ;  /* 0x0000008803107824 */ /* 0x000fe200078e02ff */
[----:B------:R-:W-:Y:S01]  /*1e60*/  ISETP.GT.U32.AND P3, PT, R2, R57, PT ;  /* 0x000000390200720c */ /* 0x000fe20003f64070 */
[----:B------:R-:W-:Y:S01]  /*1e70*/  @!P0 IMAD.MOV R45, RZ, RZ, -R45 ;  /* 0x000000ffff2d8224 */ /* 0x000fe200078e0a2d */
[----:B------:R-:W-:Y:S01]  /*1e80*/  ISETP.NE.AND P0, PT, R15, RZ, PT ;  /* 0x000000ff0f00720c */ /* 0x000fe20003f05270 */
[----:B------:R-:W-:Y:S01]  /*1e90*/  @!P1 IMAD.IADD R55, R55, 0x1, -R2 ;  /* 0x0000000137379824 */ /* 0x000fe200078e0a02 */
[----:B------:R-:W-:-:S02]  /*1ea0*/  ISETP.GE.AND P1, PT, R18, RZ, PT ;  /* 0x000000ff1200720c */ /* 0x000fc40003f26270 */
[----:B------:R-:W-:Y:S01]  /*1eb0*/  LOP3.LUT R3, RZ, R15, RZ, 0x33, !PT ;  /* 0x0000000fff037212 */ /* 0x000fe200078e33ff */
[--C-:B------:R-:W-:Y:S01]  /*1ec0*/  @!P6 IMAD.IADD R53, R53, 0x1, -R2.reuse ;  /* 0x000000013535e824 */ /* 0x100fe200078e0a02 */
[----:B------:R-:W-:Y:S01]  /*1ed0*/  ISETP.GE.AND P5, PT, R26, RZ, PT ;  /* 0x000000ff1a00720c */ /* 0x000fe20003fa6270 */
[--C-:B------:R-:W-:Y:S01]  /*1ee0*/  @!P2 IMAD.IADD R51, R51, 0x1, -R2.reuse ;  /* 0x000000013333a824 */ /* 0x100fe200078e0a02 */
[----:B------:R-:W-:Y:S02]  /*1ef0*/  SEL R13, R3, R13, !P0 ;  /* 0x0000000d030d7207 */ /* 0x000fe40004000000 */
[----:B------:R-:W-:Y:S01]  /*1f00*/  ISETP.GE.AND P2, PT, R28, RZ, PT ;  /* 0x000000ff1c00720c */ /* 0x000fe20003f46270 */
[----:B------:R-:W-:Y:S01]  /*1f10*/  @!P3 IMAD.IADD R57, R57, 0x1, -R2 ;  /* 0x000000013939b824 */ /* 0x000fe200078e0a02 */
[----:B------:R-:W-:Y:S01]  /*1f20*/  ISETP.GE.AND P6, PT, R32, RZ, PT ;  /* 0x000000ff2000720c */ /* 0x000fe20003fc6270 */
[----:B------:R-:W-:Y:S01]  /*1f30*/  IMAD R13, R13, UR6, RZ ;  /* 0x000000060d0d7c24 */ /* 0x000fe2000f8e02ff */
[----:B------:R-:W-:Y:S01]  /*1f40*/  SEL R10, R3, R10, !P0 ;  /* 0x0000000a030a7207 */ /* 0x000fe20004000000 */
[----:B------:R-:W-:Y:S01]  /*1f50*/  @!P1 IMAD.MOV R55, RZ, RZ, -R55 ;  /* 0x000000ffff379224 */ /* 0x000fe200078e0a37 */
[----:B------:R-:W-:Y:S01]  /*1f60*/  ISETP.GE.AND P3, PT, R85, RZ, PT ;  /* 0x000000ff5500720c */ /* 0x000fe20003f66270 */
[----:B------:R-:W-:Y:S01]  /*1f70*/  @!P4 IMAD.MOV R51, RZ, RZ, -R51 ;  /* 0x000000ffff33c224 */ /* 0x000fe200078e0a33 */
[----:B------:R-:W-:Y:S01]  /*1f80*/  SEL R21, R3, R21, !P0 ;  /* 0x0000001503157207 */ /* 0x000fe20004000000 */
[----:B------:R-:W-:Y:S01]  /*1f90*/  IMAD R10, R10, UR6, RZ ;  /* 0x000000060a0a7c24 */ /* 0x000fe2000f8e02ff */
[----:B------:R-:W-:Y:S01]  /*1fa0*/  IADD3 R2, P1, R13, UR10, RZ ;  /* 0x0000000a0d027c10 */ /* 0x000fe2000ff3e0ff */
[----:B------:R-:W-:Y:S01]  /*1fb0*/  @!P5 IMAD.MOV R47, RZ, RZ, -R47 ;  /* 0x000000ffff2fd224 */ /* 0x000fe200078e0a2f */
[----:B------:R-:W-:Y:S01]  /*1fc0*/  SEL R11, R3, R11, !P0 ;  /* 0x0000000b030b7207 */ /* 0x000fe20004000000 */
[----:B------:R-:W-:Y:S01]  /*1fd0*/  @!P2 IMAD.MOV R49, RZ, RZ, -R49 ;  /* 0x000000ffff31a224 */ /* 0x000fe200078e0a31 */
[----:B------:R-:W-:Y:S01]  /*1fe0*/  R2UR UR56, R2 ;  /* 0x00000000023872ca */ /* 0x000fe200000e0000 */
[----:B------:R-:W-:Y:S01]  /*1ff0*/  IMAD R2, R21, UR6, RZ ;  /* 0x0000000615027c24 */ /* 0x000fe2000f8e02ff */
[----:B------:R-:W-:Y:S01]  /*2000*/  SEL R14, R3, R14, !P0 ;  /* 0x0000000e030e7207 */ /* 0x000fe20004000000 */
[----:B------:R-:W-:Y:S01]  /*2010*/  @!P6 IMAD.MOV R53, RZ, RZ, -R53 ;  /* 0x000000ffff35e224 */ /* 0x000fe200078e0a35 */
[----:B------:R-:W-:Y:S01]  /*2020*/  IADD3 R18, P2, R10, UR10, RZ ;  /* 0x0000000a0a127c10 */ /* 0x000fe2000ff5e0ff */
[----:B------:R-:W-:Y:S01]  /*2030*/  @!P3 IMAD.MOV R57, RZ, RZ, -R57 ;  /* 0x000000ffff39b224 */ /* 0x000fe200078e0a39 */
[----:B------:R-:W-:Y:S01]  /*2040*/  SHF.R.S32.HI R26, RZ, 0x1f, R10 ;  /* 0x0000001fff1a7819 */ /* 0x000fe2000001140a */
[----:B------:R-:W-:Y:S01]  /*2050*/  IMAD R11, R11, UR6, RZ ;  /* 0x000000060b0b7c24 */ /* 0x000fe2000f8e02ff */
[----:B------:R-:W-:Y:S01]  /*2060*/  SEL R12, R3, R12, !P0 ;  /* 0x0000000c030c7207 */ /* 0x000fe20004000000 */
[----:B------:R-:W-:Y:S01]  /*2070*/  IMAD R14, R14, UR6, RZ ;  /* 0x000000060e0e7c24 */ /* 0x000fe2000f8e02ff */
[----:B------:R-:W-:-:S02]  /*2080*/  IADD3.X R26, R26, UR11, RZ, P2, !PT ;  /* 0x0000000b1a1a7c10 */ /* 0x000fc400097fe4ff */
[C---:B------:R-:W-:Y:S01]  /*2090*/  SEL R23, R3.reuse, R23, !P0 ;  /* 0x0000001703177207 */ /* 0x040fe20004000000 */
[----:B------:R-:W-:Y:S01]  /*20a0*/  IMAD R12, R12, UR6, RZ ;  /* 0x000000060c0c7c24 */ /* 0x000fe2000f8e02ff */
[----:B------:R-:W-:Y:S02]  /*20b0*/  IADD3 R10, P2, R2, UR10, RZ ;  /* 0x0000000a020a7c10 */ /* 0x000fe4000ff5e0ff */
[C---:B------:R-:W-:Y:S02]  /*20c0*/  SEL R4, R3.reuse, R4, !P0 ;  /* 0x0000000403047207 */ /* 0x040fe40004000000 */
[C---:B------:R-:W-:Y:S02]  /*20d0*/  SEL R5, R3.reuse, R5, !P0 ;  /* 0x0000000503057207 */ /* 0x040fe40004000000 */
[C---:B------:R-:W-:Y:S01]  /*20e0*/  SEL R7, R3.reuse, R7, !P0 ;  /* 0x0000000703077207 */ /* 0x040fe20004000000 */
[----:B------:R-:W-:Y:S01]  /*20f0*/  IMAD R4, R4, UR6, RZ ;  /* 0x0000000604047c24 */ /* 0x000fe2000f8e02ff */
[----:B------:R-:W-:Y:S01]  /*2100*/  SEL R6, R3, R6, !P0 ;  /* 0x0000000603067207 */ /* 0x000fe20004000000 */
[----:B------:R-:W-:Y:S01]  /*2110*/  IMAD R5, R5, UR6, RZ ;  /* 0x0000000605057c24 */ /* 0x000fe2000f8e02ff */
[----:B------:R-:W-:Y:S01]  /*2120*/  SEL R8, R3, R8, !P0 ;  /* 0x0000000803087207 */ /* 0x000fe20004000000 */
[----:B------:R-:W-:Y:S01]  /*2130*/  IMAD R7, R7, UR6, RZ ;  /* 0x0000000607077c24 */ /* 0x000fe2000f8e02ff */
[C---:B------:R-:W-:Y:S01]  /*2140*/  SEL R9, R3.reuse, R9, !P0 ;  /* 0x0000000903097207 */ /* 0x040fe20004000000 */
[----:B------:R-:W-:Y:S01]  /*2150*/  IMAD R6, R6, UR6, RZ ;  /* 0x0000000606067c24 */ /* 0x000fe2000f8e02ff */
[C---:B------:R-:W-:Y:S01]  /*2160*/  SEL R17, R3.reuse, R17, !P0 ;  /* 0x0000001103117207 */ /* 0x040fe20004000000 */
[----:B------:R-:W-:Y:S01]  /*2170*/  IMAD R8, R8, UR6, RZ ;  /* 0x0000000608087c24 */ /* 0x000fe2000f8e02ff */
[----:B------:R-:W-:Y:S01]  /*2180*/  SEL R19, R3, R19, !P0 ;  /* 0x0000001303137207 */ /* 0x000fe20004000000 */
        /* <DEDUP_REMOVED lines=33> */
[----:B------:R-:W-:Y:S01]  /*23a0*/  LOP3.LUT R95, R16, R95, RZ, 0xfc, !PT ;  /* 0x0000005f105f7212 */ /* 0x000fe200078efcff */
[----:B------:R-:W-:Y:S01]  /*23b0*/  IMAD R53, R53, UR6, RZ ;  /* 0x0000000635357c24 */ /* 0x000fe2000f8e02ff */
[----:B------:R-:W-:Y:S01]  /*23c0*/  SEL R3, R3, R57, !P0 ;  /* 0x0000003903037207 */ /* 0x000fe20004000000 */
[----:B------:R-:W-:Y:S01]  /*23d0*/  IMAD R55, R55, UR6, RZ ;  /* 0x0000000637377c24 */ /* 0x000fe2000f8e02ff */
[----:B------:R-:W-:-:S02]  /*23e0*/  R2UR UR59, R18 ;  /* 0x00000000123b72ca */ /* 0x000fc400000e0000 */
[----:B------:R-:W-:Y:S02]  /*23f0*/  CS2R R56, SRZ ;  /* 0x0000000000387805 */ /* 0x000fe4000001ff00 */
[----:B------:R-:W-:Y:S01]  /*2400*/  R2UR UR52, R10 ;  /* 0x000000000a3472ca */ /* 0x000fe200000e0000 */
[----:B------:R-:W-:Y:S01]  /*2410*/  IMAD R10, R23, UR6, RZ ;  /* 0x00000006170a7c24 */ /* 0x000fe2000f8e02ff */
[----:B------:R-:W-:Y:S01]  /*2420*/  IADD3 R16, P6, R11, UR10, RZ ;  /* 0x0000000a0b107c10 */ /* 0x000fe2000ffde0ff */
[----:B------:R-:W-:Y:S01]  /*2430*/  IMAD R3, R3, UR6, RZ ;  /* 0x0000000603037c24 */ /* 0x000fe2000f8e02ff */
[----:B------:R-:W-:Y:S01]  /*2440*/  IADD3 R18, P0, R14, UR10, RZ ;  /* 0x0000000a0e127c10 */ /* 0x000fe2000ff1e0ff */
[----:B------:R-:W-:Y:S01]  /*2450*/  ULDC.64 UR6, c[0x0][0x210] ;  /* 0x0000840000067ab9 */ /* 0x000fe20000000a00 */
[----:B------:R-:W-:Y:S02]  /*2460*/  SHF.R.S32.HI R24, RZ, 0x1f, R11 ;  /* 0x0000001fff187819 */ /* 0x000fe4000001140b */
[----:B------:R-:W-:-:S02]  /*2470*/  IADD3 R15, P5, R12, UR10, RZ ;  /* 0x0000000a0c0f7c10 */ /* 0x000fc4000ffbe0ff */
[----:B------:R-:W-:Y:S02]  /*2480*/  R2UR UR55, R18 ;  /* 0x00000000123772ca */ /* 0x000fe400000e0000 */
[----:B------:R-:W-:Y:S02]  /*2490*/  SHF.R.S32.HI R21, RZ, 0x1f, R14 ;  /* 0x0000001fff157819 */ /* 0x000fe4000001140e */
[----:B------:R-:W-:Y:S02]  /*24a0*/  IADD3.X R24, R24, UR11, RZ, P6, !PT ;  /* 0x0000000b18187c10 */ /* 0x000fe4000b7fe4ff */
[----:B------:R-:W-:Y:S02]  /*24b0*/  IADD3 R14, P6, R10, UR10, RZ ;  /* 0x0000000a0a0e7c10 */ /* 0x000fe4000ffde0ff */
[----:B------:R-:W-:Y:S02]  /*24c0*/  SHF.R.S32.HI R18, RZ, 0x1f, R2 ;  /* 0x0000001fff127819 */ /* 0x000fe40000011402 */
[----:B------:R-:W-:-:S02]  /*24d0*/  R2UR UR58, R16 ;  /* 0x00000000103a72ca */ /* 0x000fc400000e0000 */
[----:B------:R-:W-:Y:S02]  /*24e0*/  R2UR UR57, R15 ;  /* 0x000000000f3972ca */ /* 0x000fe400000e0000 */
[----:B------:R-:W-:Y:S02]  /*24f0*/  IADD3 R16, P4, R17, UR10, RZ ;  /* 0x0000000a11107c10 */ /* 0x000fe4000ff9e0ff */
[----:B------:R-:W-:Y:S02]  /*2500*/  IADD3 R15, P3, R19, UR10, RZ ;  /* 0x0000000a130f7c10 */ /* 0x000fe4000ff7e0ff */
[----:B------:R-:W-:Y:S02]  /*2510*/  IADD3.X R21, R21, UR11, RZ, P0, !PT ;  /* 0x0000000b15157c10 */ /* 0x000fe400087fe4ff */
[----:B------:R-:W-:Y:S02]  /*2520*/  SHF.R.S32.HI R20, RZ, 0x1f, R17 ;  /* 0x0000001fff147819 */ /* 0x000fe40000011411 */
[----:B------:R-:W-:-:S02]  /*2530*/  SHF.R.S32.HI R23, RZ, 0x1f, R12 ;  /* 0x0000001fff177819 */ /* 0x000fc4000001140c */
[----:B------:R-:W-:Y:S02]  /*2540*/  SHF.R.S32.HI R22, RZ, 0x1f, R13 ;  /* 0x0000001fff167819 */ /* 0x000fe4000001140d */
[----:B------:R-:W-:Y:S02]  /*2550*/  IADD3 R11, P0, R29, UR10, RZ ;  /* 0x0000000a1d0b7c10 */ /* 0x000fe4000ff1e0ff */
[----:B------:R-:W-:Y:S02]  /*2560*/  R2UR UR51, R14 ;  /* 0x000000000e3372ca */ /* 0x000fe400000e0000 */
[----:B------:R-:W-:Y:S02]  /*2570*/  SHF.R.S32.HI R19, RZ, 0x1f, R19 ;  /* 0x0000001fff137819 */ /* 0x000fe40000011413 */
[----:B------:R-:W-:Y:S02]  /*2580*/  SHF.R.S32.HI R17, RZ, 0x1f, R10 ;  /* 0x0000001fff117819 */ /* 0x000fe4000001140a */
[----:B------:R-:W-:-:S02]  /*2590*/  IADD3.X R18, R18, UR11, RZ, P2, !PT ;  /* 0x0000000b12127c10 */ /* 0x000fc400097fe4ff */
[----:B------:R-:W-:Y:S02]  /*25a0*/  IADD3 R10, P2, R35, UR10, RZ ;  /* 0x0000000a230a7c10 */ /* 0x000fe4000ff5e0ff */
[----:B------:R-:W-:Y:S02]  /*25b0*/  SHF.R.S32.HI R14, RZ, 0x1f, R29 ;  /* 0x0000001fff0e7819 */ /* 0x000fe4000001141d */
[----:B------:R-:W-:Y:S02]  /*25c0*/  R2UR UR53, R15 ;  /* 0x000000000f3572ca */ /* 0x000fe400000e0000 */
[----:B------:R-:W-:Y:S02]  /*25d0*/  IADD3.X R23, R23, UR11, RZ, P5, !PT ;  /* 0x0000000b17177c10 */ /* 0x000fe4000affe4ff */
[----:B------:R-:W-:Y:S02]  /*25e0*/  IADD3.X R22, R22, UR11, RZ, P1, !PT ;  /* 0x0000000b16167c10 */ /* 0x000fe40008ffe4ff */
[----:B------:R-:W-:-:S02]  /*25f0*/  R2UR UR48, R11 ;  /* 0x000000000b3072ca */ /* 0x000fc400000e0000 */
[----:B------:R-:W-:Y:S02]  /*2600*/  IADD3.X R19, R19, UR11, RZ, P3, !PT ;  /* 0x0000000b13137c10 */ /* 0x000fe40009ffe4ff */
[----:B------:R-:W-:Y:S02]  /*2610*/  IADD3 R13, P5, R25, UR10, RZ ;  /* 0x0000000a190d7c10 */ /* 0x000fe4000ffbe0ff */
[----:B------:R-:W-:Y:S02]  /*2620*/  IADD3 R12, P1, R27, UR10, RZ ;  /* 0x0000000a1b0c7c10 */ /* 0x000fe4000ff3e0ff */
[----:B------:R-:W-:Y:S02]  /*2630*/  IADD3 R11, P3, R33, UR10, RZ ;  /* 0x0000000a210b7c10 */ /* 0x000fe4000ff7e0ff */
[----:B------:R-:W-:Y:S02]  /*2640*/  R2UR UR45, R10 ;  /* 0x000000000a2d72ca */ /* 0x000fe400000e0000 */
[----:B------:R-:W-:-:S02]  /*2650*/  SHF.R.S32.HI R15, RZ, 0x1f, R27 ;  /* 0x0000001fff0f7819 */ /* 0x000fc4000001141b */
[----:B------:R-:W-:Y:S02]  /*2660*/  IADD3.X R14, R14, UR11, RZ, P0, !PT ;  /* 0x0000000b0e0e7c10 */ /* 0x000fe400087fe4ff */
[----:B------:R-:W-:Y:S02]  /*2670*/  IADD3 R10, P0, R43, UR10, RZ ;  /* 0x0000000a2b0a7c10 */ /* 0x000fe4000ff1e0ff */
[----:B------:R-:W-:Y:S02]  /*2680*/  R2UR UR50, R13 ;  /* 0x000000000d3272ca */ /* 0x000fe400000e0000 */
[----:B------:R-:W-:Y:S02]  /*2690*/  R2UR UR49, R12 ;  /* 0x000000000c3172ca */ /* 0x000fe400000e0000 */
[----:B------:R-:W-:Y:S02]  /*26a0*/  IADD3.X R20, R20, UR11, RZ, P4, !PT ;  /* 0x0000000b14147c10 */ /* 0x000fe4000a7fe4ff */
[----:B------:R-:W-:-:S02]  /*26b0*/  IADD3.X R17, R17, UR11, RZ, P6, !PT ;  /* 0x0000000b11117c10 */ /* 0x000fc4000b7fe4ff */
[----:B------:R-:W-:Y:S02]  /*26c0*/  R2UR UR46, R11 ;  /* 0x000000000b2e72ca */ /* 0x000fe400000e0000 */
[----:B------:R-:W-:Y:S02]  /*26d0*/  IADD3.X R15, R15, UR11, RZ, P1, !PT ;  /* 0x0000000b0f0f7c10 */ /* 0x000fe40008ffe4ff */
[----:B------:R-:W-:Y:S02]  /*26e0*/  IADD3 R12, P4, R31, UR10, RZ ;  /* 0x0000000a1f0c7c10 */ /* 0x000fe4000ff9e0ff */
[----:B------:R-:W-:Y:S02]  /*26f0*/  IADD3 R2, P6, R37, UR10, RZ ;  /* 0x0000000a25027c10 */ /* 0x000fe4000ffde0ff */
[----:B------:R-:W-:Y:S02]  /*2700*/  SHF.R.S32.HI R13, RZ, 0x1f, R31 ;  /* 0x0000001fff0d7819 */ /* 0x000fe4000001141f */
[----:B------:R-:W-:-:S02]  /*2710*/  IADD3 R11, P1, R41, UR10, RZ ;  /* 0x0000000a290b7c10 */ /* 0x000fc4000ff3e0ff */
[----:B------:R-:W-:Y:S02]  /*2720*/  R2UR UR41, R10 ;  /* 0x000000000a2972ca */ /* 0x000fe400000e0000 */
[----:B------:R-:W-:Y:S02]  /*2730*/  SHF.R.S32.HI R10, RZ, 0x1f, R35 ;  /* 0x0000001fff0a7819 */ /* 0x000fe40000011423 */
[----:B------:R-:W-:Y:S02]  /*2740*/  R2UR UR54, R16 ;  /* 0x00000000103672ca */ /* 0x000fe400000e0000 */
[----:B------:R-:W-:Y:S02]  /*2750*/  R2UR UR44, R2 ;  /* 0x00000000022c72ca */ /* 0x000fe400000e0000 */
[----:B------:R-:W-:Y:S02]  /*2760*/  SHF.R.S32.HI R16, RZ, 0x1f, R25 ;  /* 0x0000001fff107819 */ /* 0x000fe40000011419 */
[----:B------:R-:W-:-:S02]  /*2770*/  IADD3.X R13, R13, UR11, RZ, P4, !PT ;  /* 0x0000000b0d0d7c10 */ /* 0x000fc4000a7fe4ff */
[----:B------:R-:W-:Y:S02]  /*2780*/  R2UR UR42, R11 ;  /* 0x000000000b2a72ca */ /* 0x000fe400000e0000 */
[----:B------:R-:W-:Y:S02]  /*2790*/  IADD3 R2, P4, R45, UR10, RZ ;  /* 0x0000000a2d027c10 */ /* 0x000fe4000ff9e0ff */
[----:B------:R-:W-:Y:S02]  /*27a0*/  SHF.R.S32.HI R11, RZ, 0x1f, R33 ;  /* 0x0000001fff0b7819 */ /* 0x000fe40000011421 */
[----:B------:R-:W-:Y:S02]  /*27b0*/  IADD3.X R10, R10, UR11, RZ, P2, !PT ;  /* 0x0000000b0a0a7c10 */ /* 0x000fe400097fe4ff */
[----:B------:R-:W-:Y:S02]  /*27c0*/  R2UR UR47, R12 ;  /* 0x000000000c2f72ca */ /* 0x000fe400000e0000 */
[----:B------:R-:W-:-:S02]  /*27d0*/  IADD3.X R16, R16, UR11, RZ, P5, !PT ;  /* 0x0000000b10107c10 */ /* 0x000fc4000affe4ff */
[----:B------:R-:W-:Y:S02]  /*27e0*/  IADD3 R12, P5, R39, UR10, RZ ;  /* 0x0000000a270c7c10 */ /* 0x000fe4000ffbe0ff */
[----:B------:R-:W-:Y:S02]  /*27f0*/  R2UR UR40, R2 ;  /* 0x00000000022872ca */ /* 0x000fe400000e0000 */
[----:B------:R-:W-:Y:S02]  /*2800*/  IADD3.X R11, R11, UR11, RZ, P3, !PT ;  /* 0x0000000b0b0b7c10 */ /* 0x000fe40009ffe4ff */
[----:B------:R-:W-:Y:S02]  /*2810*/  R2UR UR21, R10 ;  /* 0x000000000a1572ca */ /* 0x000fe400000e0000 */
[----:B------:R-:W-:Y:S02]  /*2820*/  SHF.R.S32.HI R2, RZ, 0x1f, R37 ;  /* 0x0000001fff027819 */ /* 0x000fe40000011425 */
[----:B------:R-:W-:-:S02]  /*2830*/  SHF.R.S32.HI R10, RZ, 0x1f, R43 ;  /* 0x0000001fff0a7819 */ /* 0x000fc4000001142b */
[----:B------:R-:W-:Y:S02]  /*2840*/  CS2R R42, SRZ ;  /* 0x00000000002a7805 */ /* 0x000fe4000001ff00 */
[----:B------:R-:W-:Y:S02]  /*2850*/  R2UR UR43, R12 ;  /* 0x000000000c2b72ca */ /* 0x000fe400000e0000 */
[----:B------:R-:W-:Y:S02]  /*2860*/  R2UR UR22, R11 ;  /* 0x000000000b1672ca */ /* 0x000fe400000e0000 */
[----:B------:R-:W-:Y:S02]  /*2870*/  SHF.R.S32.HI R12, RZ, 0x1f, R39 ;  /* 0x0000001fff0c7819 */ /* 0x000fe40000011427 */
[----:B------:R-:W-:Y:S02]  /*2880*/  IADD3.X R2, R2, UR11, RZ, P6, !PT ;  /* 0x0000000b02027c10 */ /* 0x000fe4000b7fe4ff */
[----:B------:R-:W-:-:S02]  /*2890*/  SHF.R.S32.HI R11, RZ, 0x1f, R41 ;  /* 0x0000001fff0b7819 */ /* 0x000fc40000011429 */
[----:B------:R-:W-:Y:S02]  /*28a0*/  CS2R R40, SRZ ;  /* 0x0000000000287805 */ /* 0x000fe4000001ff00 */
[----:B------:R-:W-:Y:S02]  /*28b0*/  IADD3.X R10, R10, UR11, RZ, P0, !PT ;  /* 0x0000000b0a0a7c10 */ /* 0x000fe400087fe4ff */
[----:B------:R-:W-:Y:S02]  /*28c0*/  SHF.R.S32.HI R45, RZ, 0x1f, R45 ;  /* 0x0000001fff2d7819 */ /* 0x000fe4000001142d */
[----:B------:R-:W-:Y:S02]  /*28d0*/  IADD3.X R12, R12, UR11, RZ, P5, !PT ;  /* 0x0000000b0c0c7c10 */ /* 0x000fe4000affe4ff */
[----:B------:R-:W-:Y:S02]  /*28e0*/  R2UR UR20, R2 ;  /* 0x00000000021472ca */ /* 0x000fe400000e0000 */
[----:B------:R-:W-:-:S02]  /*28f0*/  IADD3.X R11, R11, UR11, RZ, P1, !PT ;  /* 0x0000000b0b0b7c10 */ /* 0x000fc40008ffe4ff */
[----:B------:R-:W-:Y:S02]  /*2900*/  R2UR UR17, R10 ;  /* 0x000000000a1172ca */ /* 0x000fe400000e0000 */
[----:B------:R-:W-:Y:S02]  /*2910*/  IADD3 R27, P6, R51, UR10, RZ ;  /* 0x0000000a331b7c10 */ /* 0x000fe4000ffde0ff */
[----:B------:R-:W-:Y:S02]  /*2920*/  IADD3.X R2, R45, UR11, RZ, P4, !PT ;  /* 0x0000000b2d027c10 */ /* 0x000fe4000a7fe4ff */
[----:B------:R-:W-:Y:S02]  /*2930*/  SHF.R.S32.HI R10, RZ, 0x1f, R51 ;  /* 0x0000001fff0a7819 */ /* 0x000fe40000011433 */
[----:B------:R-:W-:Y:S02]  /*2940*/  CS2R R50, SRZ ;  /* 0x0000000000327805 */ /* 0x000fe4000001ff00 */
[----:B------:R-:W-:-:S02]  /*2950*/  R2UR UR19, R12 ;  /* 0x000000000c1372ca */ /* 0x000fc400000e0000 */
[----:B------:R-:W-:Y:S02]  /*2960*/  R2UR UR18, R11 ;  /* 0x000000000b1272ca */ /* 0x000fe400000e0000 */
[----:B------:R-:W-:Y:S02]  /*2970*/  SHF.R.S32.HI R69, RZ, 0x1f, R55 ;  /* 0x0000001fff457819 */ /* 0x000fe40000011437 */
[----:B------:R-:W-:Y:S02]  /*2980*/  IADD3 R72, P0, R55, UR10, RZ ;  /* 0x0000000a37487c10 */ /* 0x000fe4000ff1e0ff */
[----:B------:R-:W-:Y:S02]  /*2990*/  CS2R R54, SRZ ;  /* 0x0000000000367805 */ /* 0x000fe4000001ff00 */
[----:B------:R-:W-:Y:S02]  /*29a0*/  IADD3 R29, P3, R47, UR10, RZ ;  /* 0x0000000a2f1d7c10 */ /* 0x000fe4000ff7e0ff */
[----:B------:R-:W-:-:S02]  /*29b0*/  IADD3 R28, P2, R49, UR10, RZ ;  /* 0x0000000a311c7c10 */ /* 0x000fc4000ff5e0ff */
[----:B------:R-:W-:Y:S02]  /*29c0*/  R2UR UR16, R2 ;  /* 0x00000000021072ca */ /* 0x000fe400000e0000 */
[----:B------:R-:W-:Y:S02]  /*29d0*/  SHF.R.S32.HI R12, RZ, 0x1f, R47 ;  /* 0x0000001fff0c7819 */ /* 0x000fe4000001142f */
[----:B------:R-:W-:Y:S02]  /*29e0*/  SHF.R.S32.HI R11, RZ, 0x1f, R49 ;  /* 0x0000001fff0b7819 */ /* 0x000fe40000011431 */
[----:B------:R-:W-:Y:S02]  /*29f0*/  CS2R R48, SRZ ;  /* 0x0000000000307805 */ /* 0x000fe4000001ff00 */
[----:B------:R-:W-:Y:S02]  /*2a00*/  IADD3.X R10, R10, UR11, RZ, P6, !PT ;  /* 0x0000000b0a0a7c10 */ /* 0x000fe4000b7fe4ff */
[----:B------:R-:W-:-:S02]  /*2a10*/  IADD3 R25, P5, R53, UR10, RZ ;  /* 0x0000000a35197c10 */ /* 0x000fc4000ffbe0ff */
[----:B------:R-:W-:Y:S02]  /*2a20*/  SHF.R.S32.HI R2, RZ, 0x1f, R53 ;  /* 0x0000001fff027819 */ /* 0x000fe40000011435 */
[----:B------:R-:W-:Y:S02]  /*2a30*/  CS2R R52, SRZ ;  /* 0x0000000000347805 */ /* 0x000fe4000001ff00 */
[----:B------:R-:W-:Y:S02]  /*2a40*/  SHF.R.S32.HI R81, RZ, 0x1f, R4 ;  /* 0x0000001fff517819 */ /* 0x000fe40000011404 */
[----:B------:R-:W-:Y:S02]  /*2a50*/  IADD3 R83, P6, R4, UR10, RZ ;  /* 0x0000000a04537c10 */ /* 0x000fe4000ffde0ff */
[----:B------:R-:W-:Y:S02]  /*2a60*/  IADD3.X R69, R69, UR11, RZ, P0, !PT ;  /* 0x0000000b45457c10 */ /* 0x000fe400087fe4ff */
[----:B------:R-:W-:-:S02]  /*2a70*/  IADD3.X R12, R12, UR11, RZ, P3, !PT ;  /* 0x0000000b0c0c7c10 */ /* 0x000fc40009ffe4ff */
[----:B------:R-:W-:Y:S02]  /*2a80*/  IADD3.X R11, R11, UR11, RZ, P2, !PT ;  /* 0x0000000b0b0b7c10 */ /* 0x000fe400097fe4ff */
[----:B------:R-:W-:Y:S01]  /*2a90*/  IADD3 R68, P0, R0, UR6, RZ ;  /* 0x0000000600447c10 */ /* 0x000fe2000ff1e0ff */
[----:B------:R-:W-:Y:S01]  /*2aa0*/  ULDC UR6, c[0x0][0x23c] ;  /* 0x00008f0000067ab9 */ /* 0x000fe20000000800 */
[----:B------:R-:W-:Y:S01]  /*2ab0*/  IADD3.X R2, R2, UR11, RZ, P5, !PT ;  /* 0x0000000b02027c10 */ /* 0x000fe2000affe4ff */
[----:B------:R-:W-:Y:S01]  /*2ac0*/  IMAD R101, R100, UR6, RZ ;  /* 0x0000000664657c24 */ /* 0x000fe2000f8e02ff */
[----:B------:R-:W-:Y:S01]  /*2ad0*/  IADD3.X R81, R81, UR11, RZ, P6, !PT ;  /* 0x0000000b51517c10 */ /* 0x000fe2000b7fe4ff */
[----:B------:R-:W-:Y:S01]  /*2ae0*/  USHF.L.U32 UR6, UR6, 0x6, URZ ;  /* 0x0000000606067899 */ /* 0x000fe2000800063f */
[----:B------:R-:W-:Y:S02]  /*2af0*/  IADD3 R82, P5, R5, UR10, RZ ;  /* 0x0000000a05527c10 */ /* 0x000fe4000ffbe0ff */
[----:B------:R-:W-:-:S02]  /*2b00*/  IADD3 R80, P4, R7, UR10, RZ ;  /* 0x0000000a07507c10 */ /* 0x000fc4000ff9e0ff */
[----:B------:R-:W-:Y:S02]  /*2b10*/  IADD3 R78, P3, R6, UR10, RZ ;  /* 0x0000000a064e7c10 */ /* 0x000fe4000ff7e0ff */
[----:B------:R-:W-:Y:S02]  /*2b20*/  IADD3 R76, P2, R8, UR10, RZ ;  /* 0x0000000a084c7c10 */ /* 0x000fe4000ff5e0ff */
[----:B------:R-:W-:Y:S02]  /*2b30*/  IADD3 R74, P1, R9, UR10, RZ ;  /* 0x0000000a094a7c10 */ /* 0x000fe4000ff3e0ff */
[----:B------:R-:W-:Y:S01]  /*2b40*/  IADD3 R70, P6, R3, UR10, RZ ;  /* 0x0000000a03467c10 */ /* 0x000fe2000ffde0ff */
[----:B------:R-:W-:Y:S01]  /*2b50*/  USHF.R.S32.HI UR10, URZ, 0x1f, UR5 ;  /* 0x0000001f3f0a7899 */ /* 0x000fe20008011405 */
[----:B------:R-:W-:Y:S02]  /*2b60*/  SHF.R.S32.HI R79, RZ, 0x1f, R5 ;  /* 0x0000001fff4f7819 */ /* 0x000fe40000011405 */
[----:B------:R-:W-:Y:S01]  /*2b70*/  SHF.R.S32.HI R77, RZ, 0x1f, R7 ;  /* 0x0000001fff4d7819 */ /* 0x000fe20000011407 */
[----:B------:R-:W-:Y:S01]  /*2b80*/  ULEA.HI UR10, UR10, UR5, URZ, 0x6 ;  /* 0x000000050a0a7291 */ /* 0x000fe2000f8f303f */
[----:B------:R-:W-:-:S02]  /*2b90*/  SHF.R.S32.HI R75, RZ, 0x1f, R6 ;  /* 0x0000001fff4b7819 */ /* 0x000fc40000011406 */
[----:B------:R-:W-:Y:S01]  /*2ba0*/  SHF.R.S32.HI R73, RZ, 0x1f, R8 ;  /* 0x0000001fff497819 */ /* 0x000fe20000011408 */
[----:B------:R-:W-:Y:S01]  /*2bb0*/  USHF.R.S32.HI UR10, URZ, 0x6, UR10 ;  /* 0x000000063f0a7899 */ /* 0x000fe2000801140a */
[----:B------:R-:W-:Y:S02]  /*2bc0*/  SHF.R.S32.HI R71, RZ, 0x1f, R9 ;  /* 0x0000001fff477819 */ /* 0x000fe40000011409 */
[----:B------:R-:W-:Y:S02]  /*2bd0*/  SHF.R.S32.HI R67, RZ, 0x1f, R3 ;  /* 0x0000001fff437819 */ /* 0x000fe40000011403 */
[----:B------:R-:W-:Y:S02]  /*2be0*/  R2UR UR39, R29 ;  /* 0x000000001d2772ca */ /* 0x000fe400000e0000 */
[----:B------:R-:W-:Y:S02]  /*2bf0*/  R2UR UR38, R28 ;  /* 0x000000001c2672ca */ /* 0x000fe400000e0000 */
[----:B------:R-:W-:-:S02]  /*2c00*/  R2UR UR37, R27 ;  /* 0x000000001b2572ca */ /* 0x000fc400000e0000 */
[----:B------:R-:W-:Y:S02]  /*2c10*/  R2UR UR36, R25 ;  /* 0x00000000192472ca */ /* 0x000fe400000e0000 */
[----:B------:R-:W-:Y:S02]  /*2c20*/  R2UR UR35, R26 ;  /* 0x000000001a2372ca */ /* 0x000fe400000e0000 */
[----:B------:R-:W-:Y:S02]  /*2c30*/  R2UR UR34, R24 ;  /* 0x00000000182272ca */ /* 0x000fe400000e0000 */
        /* <DEDUP_REMOVED lines=14> */
[----:B------:R-:W-:-:S02]  /*2d20*/  LOP3.LUT R31, R99, 0x3a, RZ, 0xfc, !PT ;  /* 0x0000003a631f7812 */ /* 0x000fc400078efcff */
[C---:B------:R-:W-:Y:S02]  /*2d30*/  LOP3.LUT R29, R99.reuse, 0x36, RZ, 0xfc, !PT ;  /* 0x00000036631d7812 */ /* 0x040fe400078efcff */
[C---:B------:R-:W-:Y:S02]  /*2d40*/  LOP3.LUT R28, R99.reuse, 0x34, RZ, 0xfc, !PT ;  /* 0x00000034631c7812 */ /* 0x040fe400078efcff */
[C---:B------:R-:W-:Y:S02]  /*2d50*/  LOP3.LUT R27, R99.reuse, 0x32, RZ, 0xfc, !PT ;  /* 0x00000032631b7812 */ /* 0x040fe400078efcff */
[C---:B------:R-:W-:Y:S02]  /*2d60*/  LOP3.LUT R26, R99.reuse, 0x30, RZ, 0xfc, !PT ;  /* 0x00000030631a7812 */ /* 0x040fe400078efcff */
[C---:B------:R-:W-:Y:S02]  /*2d70*/  LOP3.LUT R25, R99.reuse, 0x2e, RZ, 0xfc, !PT ;  /* 0x0000002e63197812 */ /* 0x040fe400078efcff */
        /* <DEDUP_REMOVED lines=21> */
[----:B------:R-:W-:Y:S02]  /*2ed0*/  LOP3.LUT R3, R99, 0x2, RZ, 0xfc, !PT ;  /* 0x0000000263037812 */ /* 0x000fe400078efcff */
[----:B------:R-:W-:Y:S02]  /*2ee0*/  LOP3.LUT R84, R59, 0x30, R84, 0x78, !PT ;  /* 0x000000303b547812 */ /* 0x000fe400078e7854 */
[----:B------:R-:W-:Y:S02]  /*2ef0*/  CS2R R58, SRZ ;  /* 0x00000000003a7805 */ /* 0x000fe4000001ff00 */
[----:B------:R-:W-:-:S02]  /*2f00*/  R2UR UR12, R2 ;  /* 0x00000000020c72ca */ /* 0x000fc400000e0000 */
[----:B------:R-:W-:Y:S02]  /*2f10*/  IADD3.X R79, R79, UR11, RZ, P5, !PT ;  /* 0x0000000b4f4f7c10 */ /* 0x000fe4000affe4ff */
[----:B------:R-:W-:Y:S02]  /*2f20*/  IADD3.X R77, R77, UR11, RZ, P4, !PT ;  /* 0x0000000b4d4d7c10 */ /* 0x000fe4000a7fe4ff */
[----:B------:R-:W-:Y:S02]  /*2f30*/  IADD3.X R75, R75, UR11, RZ, P3, !PT ;  /* 0x0000000b4b4b7c10 */ /* 0x000fe40009ffe4ff */
[----:B------:R-:W-:Y:S02]  /*2f40*/  IADD3.X R73, R73, UR11, RZ, P2, !PT ;  /* 0x0000000b49497c10 */ /* 0x000fe400097fe4ff */
[----:B------:R-:W-:Y:S02]  /*2f50*/  IADD3.X R71, R71, UR11, RZ, P1, !PT ;  /* 0x0000000b47477c10 */ /* 0x000fe40008ffe4ff */
[----:B------:R-:W-:Y:S01]  /*2f60*/  IADD3.X R67, R67, UR11, RZ, P6, !PT ;  /* 0x0000000b43437c10 */ /* 0x000fe2000b7fe4ff */
[----:B------:R-:W-:Y:S01]  /*2f70*/  ULDC UR11, c[0x0][0x238] ;  /* 0x00008e00000b7ab9 */ /* 0x000fe20000000800 */
[----:B------:R-:W-:Y:S01]  /*2f80*/  LEA.HI.X.SX32 R66, R0, UR7, 0x1, P0 ;  /* 0x0000000700427c11 */ /* 0x000fe200080f0eff */
[----:B------:R-:W-:Y:S01]  /*2f90*/  IMAD R65, R65, UR11, RZ ;  /* 0x0000000b41417c24 */ /* 0x000fe2000f8e02ff */
[----:B------:R-:W-:Y:S01]  /*2fa0*/  LOP3.LUT R2, R100, 0x20, RZ, 0x3c, !PT ;  /* 0x0000002064027812 */ /* 0x000fe200078e3cff */
[----:B------:R-:W-:Y:S01]  /*2fb0*/  IMAD R64, R64, UR11, RZ ;  /* 0x0000000b40407c24 */ /* 0x000fe2000f8e02ff */
[----:B------:R-:W-:Y:S01]  /*2fc0*/  SHF.R.S32.HI R0, RZ, 0x1f, R101 ;  /* 0x0000001fff007819 */ /* 0x000fe20000011465 */
[----:B------:R-:W-:Y:S01]  /*2fd0*/  IMAD R31, R31, UR11, RZ ;  /* 0x0000000b1f1f7c24 */ /* 0x000fe2000f8e02ff */
[C---:B------:R-:W-:Y:S01]  /*2fe0*/  LOP3.LUT R94, R95.reuse, 0x8, RZ, 0x3c, !PT ;  /* 0x000000085f5e7812 */ /* 0x040fe200078e3cff */
[----:B------:R-:W-:Y:S01]  /*2ff0*/  IMAD R30, R30, UR11, RZ ;  /* 0x0000000b1e1e7c24 */ /* 0x000fe2000f8e02ff */
[----:B------:R-:W-:Y:S01]  /*3000*/  LOP3.LUT R93, R95, 0x10, RZ, 0x3c, !PT ;  /* 0x000000105f5d7812 */ /* 0x000fe200078e3cff */
[----:B------:R-:W-:Y:S01]  /*3010*/  IMAD R29, R29, UR11, RZ ;  /* 0x0000000b1d1d7c24 */ /* 0x000fe2000f8e02ff */
[----:B------:R-:W-:Y:S01]  /*3020*/  LOP3.LUT R92, R95, 0x18, RZ, 0x3c, !PT ;  /* 0x000000185f5c7812 */ /* 0x000fe200078e3cff */
[----:B------:R-:W-:Y:S01]  /*3030*/  IMAD R28, R28, UR11, RZ ;  /* 0x0000000b1c1c7c24 */ /* 0x000fe2000f8e02ff */
[----:B------:R-:W-:-:S02]  /*3040*/  USHF.L.U32 UR5, UR11, 0x6, URZ ;  /* 0x000000060b057899 */ /* 0x000fc4000800063f */
[----:B------:R-:W-:Y:S01]  /*3050*/  IMAD R27, R27, UR11, RZ ;  /* 0x0000000b1b1b7c24 */ /* 0x000fe2000f8e02ff */
[----:B------:R-:W-:Y:S01]  /*3060*/  ULEA UR7, UR60, UR4, 0x4 ;  /* 0x000000043c077291 */ /* 0x000fe2000f8e203f */
[----:B------:R-:W-:Y:S02]  /*3070*/  IMAD R26, R26, UR11, RZ ;  /* 0x0000000b1a1a7c24 */ /* 0x000fe4000f8e02ff */
[----:B------:R-:W-:Y:S02]  /*3080*/  IMAD R25, R25, UR11, RZ ;  /* 0x0000000b19197c24 */ /* 0x000fe4000f8e02ff */
[----:B------:R-:W-:Y:S02]  /*3090*/  IMAD R24, R24, UR11, RZ ;  /* 0x0000000b18187c24 */ /* 0x000fe4000f8e02ff */
[----:B------:R-:W-:Y:S02]  /*30a0*/  IMAD R23, R23, UR11, RZ ;  /* 0x0000000b17177c24 */ /* 0x000fe4000f8e02ff */
[----:B------:R-:W-:-:S02]  /*30b0*/  IMAD R22, R22, UR11, RZ ;  /* 0x0000000b16167c24 */ /* 0x000fc4000f8e02ff */
[----:B------:R-:W-:Y:S02]  /*30c0*/  IMAD R21, R21, UR11, RZ ;  /* 0x0000000b15157c24 */ /* 0x000fe4000f8e02ff */
        /* <DEDUP_REMOVED lines=18> */
[----:B------:R-:W-:Y:S01]  /*31f0*/  IMAD R3, R3, UR11, RZ ;  /* 0x0000000b03037c24 */ /* 0x000fe2000f8e02ff */
[----:B------:R-:W-:-:S06]  /*3200*/  ULDC UR11, c[0x0][0x230] ;  /* 0x00008c00000b7ab9 */ /* 0x000fcc0000000800 */
.L_x_1:
[----:B------:R-:W-:Y:S02]  /*3210*/  SHF.R.U32.HI R46, RZ, 0x5, R89 ;  /* 0x00000005ff2e7819 */ /* 0x000fe40000011659 */
[----:B------:R-:W-:Y:S02]  /*3220*/  PRMT R61, RZ, 0x7610, R61 ;  /* 0x00007610ff3d7816 */ /* 0x000fe4000000003d */
[----:B------:R-:W-:-:S04]  /*3230*/  SGXT.U32 R46, R46, 0x1 ;  /* 0x000000012e2e781a */ /* 0x000fc80000000000 */
[C---:B------:R-:W-:Y:S02]  /*3240*/  LOP3.LUT R32, R46.reuse, 0x2, RZ, 0xfc, !PT ;  /* 0x000000022e207812 */ /* 0x040fe400078efcff */
[----:B------:R-:W-:Y:S02]  /*3250*/  LOP3.LUT R34, R46, 0x6, RZ, 0xfc, !PT ;  /* 0x000000062e227812 */ /* 0x000fe400078efcff */
[----:B------:R-:W-:Y:S02]  /*3260*/  ISETP.GE.AND P3, PT, R32, UR11, PT ;  /* 0x0000000b20007c0c */ /* 0x000fe4000bf66270 */
[C---:B------:R-:W-:Y:S02]  /*3270*/  LOP3.LUT R32, R46.reuse, 0x8, RZ, 0xfc, !PT ;  /* 0x000000082e207812 */ /* 0x040fe400078efcff */
[----:B------:R-:W-:Y:S02]  /*3280*/  LOP3.LUT R33, R46, 0x4, RZ, 0xfc, !PT ;  /* 0x000000042e217812 */ /* 0x000fe400078efcff */
[----:B------:R-:W-:-:S02]  /*3290*/  ISETP.GE.AND P1, PT, R34, UR11, PT ;  /* 0x0000000b22007c0c */ /* 0x000fc4000bf26270 */
[----:B------:R-:W-:Y:S02]  /*32a0*/  IADD3 R34, P5, R3, R68, RZ ;  /* 0x0000004403227210 */ /* 0x000fe40007fbe0ff */
[----:B------:R-:W-:Y:S02]  /*32b0*/  ISETP.GE.AND P0, PT, R32, UR11, PT ;  /* 0x0000000b20007c0c */ /* 0x000fe4000bf06270 */
[----:B------:R-:W-:Y:S02]  /*32c0*/  ISETP.GE.AND P2, PT, R33, UR11, PT ;  /* 0x0000000b21007c0c */ /* 0x000fe4000bf46270 */
[----:B------:R-:W-:Y:S02]  /*32d0*/  LOP3.LUT R32, R46, 0xc, RZ, 0xfc, !PT ;  /* 0x0000000c2e207812 */ /* 0x000fe400078efcff */
[----:B------:R-:W-:Y:S02]  /*32e0*/  LEA.HI.X.SX32 R35, R3, R66, 0x1, P5 ;  /* 0x0000004203237211 */ /* 0x000fe400028f0eff */
[----:B------:R-:W-:-:S02]  /*32f0*/  ISETP.GE.AND P6, PT, R32, UR11, PT ;  /* 0x0000000b20007c0c */ /* 0x000fc4000bfc6270 */
[----:B------:R-:W-:Y:S01]  /*3300*/  IADD3 R36, P5, R4, R68, RZ ;  /* 0x0000004404247210 */ /* 0x000fe20007fbe0ff */
[----:B------:R0:W2:Y:S01]  /*3310*/  @!P3 LDG.E.U8 R61, desc[UR8][R34.64] ;  /* 0x00000008223db981 */ /* 0x0000a2000c1e1100 */
[----:B------:R-:W-:Y:S02]  /*3320*/  LOP3.LUT R32, R46, 0xe, RZ, 0xfc, !PT ;  /* 0x0000000e2e207812 */ /* 0x000fe400078efcff */
[----:B------:R-:W-:Y:S02]  /*3330*/  PRMT R60, RZ, 0x7610, R60 ;  /* 0x00007610ff3c7816 */ /* 0x000fe4000000003c */
[----:B------:R-:W-:Y:S02]  /*3340*/  LEA.HI.X.SX32 R37, R4, R66, 0x1, P5 ;  /* 0x0000004204257211 */ /* 0x000fe400028f0eff */
[----:B------:R-:W-:Y:S02]  /*3350*/  ISETP.GE.AND P3, PT, R32, UR11, PT ;  /* 0x0000000b20007c0c */ /* 0x000fe4000bf66270 */
[----:B------:R-:W-:Y:S01]  /*3360*/  IADD3 R44, P5, R5, R68, RZ ;  /* 0x00000044052c7210 */ /* 0x000fe20007fbe0ff */
[----:B------:R1:W3:Y:S01]  /*3370*/  @!P2 LDG.E.U8 R60, desc[UR8][R36.64] ;  /* 0x00000008243ca981 */ /* 0x0002e2000c1e1100 */
[----:B------:R-:W-:-:S02]  /*3380*/  LOP3.LUT R32, R46, 0x10, RZ, 0xfc, !PT ;  /* 0x000000102e207812 */ /* 0x000fc400078efcff */
[----:B------:R-:W-:Y:S02]  /*3390*/  LOP3.LUT R33, R46, 0xa, RZ, 0xfc, !PT ;  /* 0x0000000a2e217812 */ /* 0x000fe400078efcff */
[----:B------:R-:W-:Y:S02]  /*33a0*/  LEA.HI.X.SX32 R45, R5, R66, 0x1, P5 ;  /* 0x00000042052d7211 */ /* 0x000fe400028f0eff */
[----:B------:R-:W-:Y:S02]  /*33b0*/  ISETP.GE.AND P2, PT, R32, UR11, PT ;  /* 0x0000000b20007c0c */ /* 0x000fe4000bf46270 */
[----:B------:R-:W-:Y:S02]  /*33c0*/  PRMT R62, RZ, 0x7610, R62 ;  /* 0x00007610ff3e7816 */ /* 0x000fe4000000003e */
[----:B------:R-:W-:Y:S02]  /*33d0*/  IADD3 R32, P5, R6, R68, RZ ;  /* 0x0000004406207210 */ /* 0x000fe40007fbe0ff */
[----:B------:R-:W-:-:S02]  /*33e0*/  ISETP.GE.AND P4, PT, R33, UR11, PT ;  /* 0x0000000b21007c0c */ /* 0x000fc4000bf86270 */
[----:B0-----:R-:W-:Y:S01]  /*33f0*/  LOP3.LUT R34, R46, 0x12, RZ, 0xfc, !PT ;  /* 0x000000122e227812 */ /* 0x001fe200078efcff */
[----:B------:R-:W4:Y:S01]  /*3400*/  @!P1 LDG.E.U8 R62, desc[UR8][R44.64] ;  /* 0x000000082c3e9981 */ /* 0x000f22000c1e1100 */
[----:B------:R-:W-:Y:S02]  /*3410*/  LEA.HI.X.SX32 R33, R6, R66, 0x1, P5 ;  /* 0x0000004206217211 */ /* 0x000fe400028f0eff */
[----:B------:R-:W-:Y:S02]  /*3420*/  PRMT R63, RZ, 0x7610, R63 ;  /* 0x00007610ff3f7816 */ /* 0x000fe4000000003f */
[C---:B-1----:R-:W-:Y:S02]  /*3430*/  IADD3 R36, P5, R7.reuse, R68, RZ ;  /* 0x0000004407247210 */ /* 0x042fe40007fbe0ff */
[----:B------:R-:W-:Y:S02]  /*3440*/  ISETP.GE.AND P1, PT, R34, UR11, PT ;  /* 0x0000000b22007c0c */ /* 0x000fe4000bf26270 */
[----:B------:R-:W-:Y:S01]  /*3450*/  LOP3.LUT R34, R46, 0x14, RZ, 0xfc, !PT ;  /* 0x000000142e227812 */ /* 0x000fe200078efcff */
[----:B------:R0:W5:Y:S01]  /*3460*/  @!P0 LDG.E.U8 R63, desc[UR8][R32.64] ;  /* 0x00000008203f8981 */ /* 0x000162000c1e1100 */
[----:B------:R-:W-:-:S02]  /*3470*/  LEA.HI.X.SX32 R37, R7, R66, 0x1, P5 ;  /* 0x0000004207257211 */ /* 0x000fc400028f0eff */
[----:B------:R-:W-:Y:S02]  /*3480*/  IADD3 R38, P5, R8, R68, RZ ;  /* 0x0000004408267210 */ /* 0x000fe40007fbe0ff */
[----:B------:R-:W-:Y:S02]  /*3490*/  PRMT R91, RZ, 0x7610, R91 ;  /* 0x00007610ff5b7816 */ /* 0x000fe4000000005b */
[----:B------:R-:W-:Y:S02]  /*34a0*/  ISETP.GE.AND P0, PT, R34, UR11, PT ;  /* 0x0000000b22007c0c */ /* 0x000fe4000bf06270 */
[----:B------:R-:W-:Y:S02]  /*34b0*/  PRMT R90, RZ, 0x7610, R90 ;  /* 0x00007610ff5a7816 */ /* 0x000fe4000000005a */
[----:B------:R-:W-:Y:S01]  /*34c0*/  LOP3.LUT R34, R46, 0x16, RZ, 0xfc, !PT ;  /* 0x000000162e227812 */ /* 0x000fe200078efcff */
[----:B------:R1:W5:Y:S01]  /*34d0*/  @!P4 LDG.E.U8 R91, desc[UR8][R36.64] ;  /* 0x00000008245bc981 */ /* 0x000362000c1e1100 */
[----:B------:R-:W-:-:S02]  /*34e0*/  LEA.HI.X.SX32 R39, R8, R66, 0x1, P5 ;  /* 0x0000004208277211 */ /* 0x000fc400028f0eff */
[----:B------:R-:W-:Y:S02]  /*34f0*/  ISETP.GE.AND P4, PT, R34, UR11, PT ;  /* 0x0000000b22007c0c */ /* 0x000fe4000bf86270 */
[CC--:B------:R-:W-:Y:S01]  /*3500*/  IADD3 R34, P5, R9.reuse, R68.reuse, RZ ;  /* 0x0000004409227210 */ /* 0x0c0fe20007fbe0ff */
[----:B------:R1:W5:Y:S01]  /*3510*/  @!P6 LDG.E.U8 R90, desc[UR8][R38.64] ;  /* 0x00000008265ae981 */ /* 0x000362000c1e1100 */
[----:B0-----:R-:W-:Y:S02]  /*3520*/  LOP3.LUT R33, R46, 0x18, RZ, 0xfc, !PT ;  /* 0x000000182e217812 */ /* 0x001fe400078efcff */
[----:B------:R-:W-:Y:S02]  /*3530*/  IADD3 R32, P6, R10, R68, RZ ;  /* 0x000000440a207210 */ /* 0x000fe40007fde0ff */
[----:B------:R-:W-:Y:S02]  /*3540*/  PRMT R96, RZ, 0x7610, R96 ;  /* 0x00007610ff607816 */ /* 0x000fe40000000060 */
[----:B------:R-:W-:-:S02]  /*3550*/  LEA.HI.X.SX32 R35, R9, R66, 0x1, P5 ;  /* 0x0000004209237211 */ /* 0x000fc400028f0eff */
[----:B------:R-:W-:Y:S02]  /*3560*/  ISETP.GE.AND P5, PT, R33, UR11, PT ;  /* 0x0000000b21007c0c */ /* 0x000fe4000bfa6270 */
[----:B------:R-:W-:Y:S01]  /*3570*/  PRMT R97, RZ, 0x7610, R97 ;  /* 0x00007610ff617816 */ /* 0x000fe20000000061 */
[----:B------:R-:W5:Y:S01]  /*3580*/  @!P3 LDG.E.U8 R96, desc[UR8][R34.64] ;  /* 0x000000082260b981 */ /* 0x000f62000c1e1100 */
[----:B------:R-:W-:Y:S02]  /*3590*/  LEA.HI.X.SX32 R33, R10, R66, 0x1, P6 ;  /* 0x000000420a217211 */ /* 0x000fe400030f0eff */
[----:B-1----:R-:W-:Y:S02]  /*35a0*/  IADD3 R36, P3, R11, R68, RZ ;  /* 0x000000440b247210 */ /* 0x002fe40007f7e0ff */
[C---:B------:R-:W-:Y:S01]  /*35b0*/  LOP3.LUT R38, R46.reuse, 0x1a, RZ, 0xfc, !PT ;  /* 0x0000001a2e267812 */ /* 0x040fe200078efcff */
[----:B------:R0:W3:Y:S01]  /*35c0*/  @!P2 LDG.E.U8 R97, desc[UR8][R32.64] ;  /* 0x000000082061a981 */ /* 0x0000e2000c1e1100 */
[----:B------:R-:W-:-:S02]  /*35d0*/  ISETP.GE.AND P2, PT, R46, UR11, PT ;  /* 0x0000000b2e007c0c */ /* 0x000fc4000bf46270 */
[----:B------:R-:W-:Y:S02]  /*35e0*/  LEA.HI.X.SX32 R37, R11, R66, 0x1, P3 ;  /* 0x000000420b257211 */ /* 0x000fe400018f0eff */
[----:B------:R-:W-:Y:S02]  /*35f0*/  ISETP.GE.AND P3, PT, R38, UR11, PT ;  /* 0x0000000b26007c0c */ /* 0x000fe4000bf66270 */
[C---:B------:R-:W-:Y:S02]  /*3600*/  IADD3 R38, P6, R99.reuse, R68, RZ ;  /* 0x0000004463267210 */ /* 0x040fe40007fde0ff */
[----:B------:R-:W-:Y:S02]  /*3610*/  PRMT R105, RZ, 0x7610, R105 ;  /* 0x00007610ff697816 */ /* 0x000fe40000000069 */
[----:B------:R-:W-:Y:S02]  /*3620*/  LEA.HI.X.SX32 R39, R99, R66, 0x1, P6 ;  /* 0x0000004263277211 */ /* 0x000fe400030f0eff */
[----:B------:R-:W-:-:S02]  /*3630*/  PRMT R103, RZ, 0x7610, R103 ;  /* 0x00007610ff677816 */ /* 0x000fc40000000067 */
[----:B0-----:R-:W-:Y:S01]  /*3640*/  IADD3 R32, P6, R12, R68, RZ ;  /* 0x000000440c207210 */ /* 0x001fe20007fde0ff */
[----:B------:R-:W4:Y:S01]  /*3650*/  @!P2 LDG.E.U8 R105, desc[UR8][R38.64] ;  /* 0x000000082669a981 */ /* 0x000f22000c1e1100 */
[----:B------:R-:W-:Y:S02]  /*3660*/  LOP3.LUT R34, R46, 0x1e, RZ, 0xfc, !PT ;  /* 0x0000001e2e227812 */ /* 0x000fe400078efcff */
[----:B------:R-:W-:Y:S01]  /*3670*/  PRMT R102, RZ, 0x7610, R102 ;  /* 0x00007610ff667816 */ /* 0x000fe20000000066 */
[----:B------:R0:W5:Y:S01]  /*3680*/  @!P1 LDG.E.U8 R103, desc[UR8][R36.64] ;  /* 0x0000000824679981 */ /* 0x000162000c1e1100 */
[----:B------:R-:W-:Y:S02]  /*3690*/  LEA.HI.X.SX32 R33, R12, R66, 0x1, P6 ;  /* 0x000000420c217211 */ /* 0x000fe400030f0eff */
[----:B------:R-:W-:Y:S02]  /*36a0*/  ISETP.GE.AND P2, PT, R34, UR11, PT ;  /* 0x0000000b22007c0c */ /* 0x000fe4000bf46270 */
[----:B------:R-:W-:Y:S01]  /*36b0*/  IADD3 R34, P6, R13, R68, RZ ;  /* 0x000000440d227210 */ /* 0x000fe20007fde0ff */
[----:B------:R1:W5:Y:S01]  /*36c0*/  @!P0 LDG.E.U8 R102, desc[UR8][R32.64] ;  /* 0x0000000820668981 */ /* 0x000362000c1e1100 */
[----:B------:R-:W-:-:S02]  /*36d0*/  PRMT R104, RZ, 0x7610, R104 ;  /* 0x00007610ff687816 */ /* 0x000fc40000000068 */
[----:B0-----:R-:W-:Y:S02]  /*36e0*/  LOP3.LUT R36, R46, 0x20, RZ, 0xfc, !PT ;  /* 0x000000202e247812 */ /* 0x001fe400078efcff */
[----:B------:R-:W-:Y:S02]  /*36f0*/  LEA.HI.X.SX32 R35, R13, R66, 0x1, P6 ;  /* 0x000000420d237211 */ /* 0x000fe400030f0eff */
[----:B------:R-:W-:Y:S02]  /*3700*/  ISETP.GE.AND P0, PT, R36, UR11, PT ;  /* 0x0000000b24007c0c */ /* 0x000fe4000bf06270 */
[----:B------:R-:W-:Y:S01]  /*3710*/  IADD3 R36, P6, R14, R68, RZ ;  /* 0x000000440e247210 */ /* 0x000fe20007fde0ff */
[----:B------:R0:W5:Y:S01]  /*3720*/  @!P4 LDG.E.U8 R104, desc[UR8][R34.64] ;  /* 0x000000082268c981 */ /* 0x000162000c1e1100 */
[C---:B------:R-:W-:Y:S02]  /*3730*/  LOP3.LUT R38, R46.reuse, 0x22, RZ, 0xfc, !PT ;  /* 0x000000222e267812 */ /* 0x040fe400078efcff */
[----:B------:R-:W-:-:S02]  /*3740*/  LOP3.LUT R44, R46, 0x1c, RZ, 0xfc, !PT ;  /* 0x0000001c2e2c7812 */ /* 0x000fc400078efcff */
[----:B------:R-:W-:Y:S02]  /*3750*/  PRMT R107, RZ, 0x7610, R107 ;  /* 0x00007610ff6b7816 */ /* 0x000fe4000000006b */
[----:B------:R-:W-:Y:S02]  /*3760*/  LEA.HI.X.SX32 R37, R14, R66, 0x1, P6 ;  /* 0x000000420e257211 */ /* 0x000fe400030f0eff */
[----:B------:R-:W-:Y:S02]  /*3770*/  ISETP.GE.AND P4, PT, R38, UR11, PT ;  /* 0x0000000b26007c0c */ /* 0x000fe4000bf86270 */
[----:B------:R-:W-:Y:S01]  /*3780*/  IADD3 R38, P6, R15, R68, RZ ;  /* 0x000000440f267210 */ /* 0x000fe20007fde0ff */
[----:B------:R0:W5:Y:S01]  /*3790*/  @!P5 LDG.E.U8 R107, desc[UR8][R36.64] ;  /* 0x00000008246bd981 */ /* 0x000162000c1e1100 */
[----:B-1----:R-:W-:Y:S02]  /*37a0*/  LOP3.LUT R32, R46, 0x24, RZ, 0xfc, !PT ;  /* 0x000000242e207812 */ /* 0x002fe400078efcff */
[----:B------:R-:W-:-:S02]  /*37b0*/  ISETP.GE.AND P1, PT, R44, UR11, PT ;  /* 0x0000000b2c007c0c */ /* 0x000fc4000bf26270 */
[----:B------:R-:W-:Y:S02]  /*37c0*/  PRMT R109, RZ, 0x7610, R109 ;  /* 0x00007610ff6d7816 */ /* 0x000fe4000000006d */
[----:B------:R-:W-:Y:S02]  /*37d0*/  LEA.HI.X.SX32 R39, R15, R66, 0x1, P6 ;  /* 0x000000420f277211 */ /* 0x000fe400030f0eff */
[----:B------:R-:W-:Y:S02]  /*37e0*/  ISETP.GE.AND P5, PT, R32, UR11, PT ;  /* 0x0000000b20007c0c */ /* 0x000fe4000bfa6270 */
[----:B------:R-:W-:Y:S01]  /*37f0*/  IADD3 R32, P6, R16, R68, RZ ;  /* 0x0000004410207210 */ /* 0x000fe20007fde0ff */
[----:B------:R1:W5:Y:S01]  /*3800*/  @!P3 LDG.E.U8 R109, desc[UR8][R38.64] ;  /* 0x00000008266db981 */ /* 0x000362000c1e1100 */
[----:B0-----:R-:W-:Y:S02]  /*3810*/  LOP3.LUT R34, R46, 0x26, RZ, 0xfc, !PT ;  /* 0x000000262e227812 */ /* 0x001fe400078efcff */
[----:B------:R-:W-:-:S02]  /*3820*/  PRMT R106, RZ, 0x7610, R106 ;  /* 0x00007610ff6a7816 */ /* 0x000fc4000000006a */
[----:B------:R-:W-:Y:S02]  /*3830*/  LEA.HI.X.SX32 R33, R16, R66, 0x1, P6 ;  /* 0x0000004210217211 */ /* 0x000fe400030f0eff */
[----:B------:R-:W-:Y:S02]  /*3840*/  ISETP.GE.AND P3, PT, R34, UR11, PT ;  /* 0x0000000b22007c0c */ /* 0x000fe4000bf66270 */
[C---:B------:R-:W-:Y:S01]  /*3850*/  IADD3 R34, P6, R17.reuse, R68, RZ ;  /* 0x0000004411227210 */ /* 0x040fe20007fde0ff */
[----:B------:R0:W5:Y:S01]  /*3860*/  @!P1 LDG.E.U8 R106, desc[UR8][R32.64] ;  /* 0x00000008206a9981 */ /* 0x000162000c1e1100 */
[----:B------:R-:W-:Y:S02]  /*3870*/  LOP3.LUT R36, R46, 0x28, RZ, 0xfc, !PT ;  /* 0x000000282e247812 */ /* 0x000fe400078efcff */
[----:B------:R-:W-:Y:S02]  /*3880*/  PRMT R108, RZ, 0x7610, R108 ;  /* 0x00007610ff6c7816 */ /* 0x000fe4000000006c */
[----:B------:R-:W-:-:S02]  /*3890*/  LEA.HI.X.SX32 R35, R17, R66, 0x1, P6 ;  /* 0x0000004211237211 */ /* 0x000fc400030f0eff */
[----:B------:R-:W-:Y:S02]  /*38a0*/  ISETP.GE.AND P1, PT, R36, UR11, PT ;  /* 0x0000000b24007c0c */ /* 0x000fe4000bf26270 */
[----:B------:R-:W-:Y:S01]  /*38b0*/  IADD3 R36, P6, R18, R68, RZ ;  /* 0x0000004412247210 */ /* 0x000fe20007fde0ff */
[----:B------:R0:W5:Y:S01]  /*38c0*/  @!P2 LDG.E.U8 R108, desc[UR8][R34.64] ;  /* 0x00000008226ca981 */ /* 0x000162000c1e1100 */
[----:B-1----:R-:W-:Y:S02]  /*38d0*/  LOP3.LUT R38, R46, 0x2a, RZ, 0xfc, !PT ;  /* 0x0000002a2e267812 */ /* 0x002fe400078efcff */
[----:B------:R-:W-:Y:S02]  /*38e0*/  PRMT R111, RZ, 0x7610, R111 ;  /* 0x00007610ff6f7816 */ /* 0x000fe4000000006f */
[----:B------:R-:W-:Y:S02]  /*38f0*/  LEA.HI.X.SX32 R37, R18, R66, 0x1, P6 ;  /* 0x0000004212257211 */ /* 0x000fe400030f0eff */
[----:B------:R-:W-:-:S02]  /*3900*/  ISETP.GE.AND P2, PT, R38, UR11, PT ;  /* 0x0000000b26007c0c */ /* 0x000fc4000bf46270 */
[C---:B------:R-:W-:Y:S01]  /*3910*/  IADD3 R38, P6, R19.reuse, R68, RZ ;  /* 0x0000004413267210 */ /* 0x040fe20007fde0ff */
[----:B------:R1:W5:Y:S01]  /*3920*/  @!P0 LDG.E.U8 R111, desc[UR8][R36.64] ;  /* 0x00000008246f8981 */ /* 0x000362000c1e1100 */
[----:B0-----:R-:W-:Y:S02]  /*3930*/  LOP3.LUT R32, R46, 0x2c, RZ, 0xfc, !PT ;  /* 0x0000002c2e207812 */ /* 0x001fe400078efcff */
[----:B------:R-:W-:Y:S02]  /*3940*/  PRMT R113, RZ, 0x7610, R113 ;  /* 0x00007610ff717816 */ /* 0x000fe40000000071 */
[----:B------:R-:W-:Y:S02]  /*3950*/  LEA.HI.X.SX32 R39, R19, R66, 0x1, P6 ;  /* 0x0000004213277211 */ /* 0x000fe400030f0eff */
[----:B------:R-:W-:Y:S02]  /*3960*/  ISETP.GE.AND P0, PT, R32, UR11, PT ;  /* 0x0000000b20007c0c */ /* 0x000fe4000bf06270 */
[----:B------:R-:W-:Y:S01]  /*3970*/  IADD3 R32, P6, R20, R68, RZ ;  /* 0x0000004414207210 */ /* 0x000fe20007fde0ff */
[----:B------:R0:W5:Y:S01]  /*3980*/  @!P4 LDG.E.U8 R113, desc[UR8][R38.64] ;  /* 0x000000082671c981 */ /* 0x000162000c1e1100 */
[----:B------:R-:W-:-:S02]  /*3990*/  LOP3.LUT R34, R46, 0x2e, RZ, 0xfc, !PT ;  /* 0x0000002e2e227812 */ /* 0x000fc400078efcff */
[----:B------:R-:W-:Y:S02]  /*39a0*/  PRMT R110, RZ, 0x7610, R110 ;  /* 0x00007610ff6e7816 */ /* 0x000fe4000000006e */
[----:B------:R-:W-:Y:S02]  /*39b0*/  LEA.HI.X.SX32 R33, R20, R66, 0x1, P6 ;  /* 0x0000004214217211 */ /* 0x000fe400030f0eff */
[----:B------:R-:W-:Y:S02]  /*39c0*/  ISETP.GE.AND P4, PT, R34, UR11, PT ;  /* 0x0000000b22007c0c */ /* 0x000fe4000bf86270 */
[----:B------:R-:W-:Y:S01]  /*39d0*/  IADD3 R34, P6, R21, R68, RZ ;  /* 0x0000004415227210 */ /* 0x000fe20007fde0ff */
[----:B------:R0:W5:Y:S01]  /*39e0*/  @!P5 LDG.E.U8 R110, desc[UR8][R32.64] ;  /* 0x00000008206ed981 */ /* 0x000162000c1e1100 */
[----:B-1----:R-:W-:Y:S02]  /*39f0*/  LOP3.LUT R36, R46, 0x30, RZ, 0xfc, !PT ;  /* 0x000000302e247812 */ /* 0x002fe400078efcff */
[----:B------:R-:W-:-:S02]  /*3a00*/  PRMT R112, RZ, 0x7610, R112 ;  /* 0x00007610ff707816 */ /* 0x000fc40000000070 */
[----:B------:R-:W-:Y:S02]  /*3a10*/  LEA.HI.X.SX32 R35, R21, R66, 0x1, P6 ;  /* 0x0000004215237211 */ /* 0x000fe400030f0eff */
[----:B------:R-:W-:Y:S02]  /*3a20*/  ISETP.GE.AND P5, PT, R36, UR11, PT ;  /* 0x0000000b24007c0c */ /* 0x000fe4000bfa6270 */
[----:B------:R-:W-:Y:S01]  /*3a30*/  IADD3 R36, P6, R22, R68, RZ ;  /* 0x0000004416247210 */ /* 0x000fe20007fde0ff */
[----:B------:R1:W5:Y:S01]  /*3a40*/  @!P3 LDG.E.U8 R112, desc[UR8][R34.64] ;  /* 0x000000082270b981 */ /* 0x000362000c1e1100 */
[----:B0-----:R-:W-:Y:S02]  /*3a50*/  LOP3.LUT R38, R46, 0x32, RZ, 0xfc, !PT ;  /* 0x000000322e267812 */ /* 0x001fe400078efcff */
[----:B------:R-:W-:Y:S02]  /*3a60*/  LEA.HI.X.SX32 R37, R22, R66, 0x1, P6 ;  /* 0x0000004216257211 */ /* 0x000fe400030f0eff */
[----:B------:R-:W-:-:S02]  /*3a70*/  PRMT R115, RZ, 0x7610, R115 ;  /* 0x00007610ff737816 */ /* 0x000fc40000000073 */
[----:B------:R-:W-:Y:S02]  /*3a80*/  ISETP.GE.AND P3, PT, R38, UR11, PT ;  /* 0x0000000b26007c0c */ /* 0x000fe4000bf66270 */
[C---:B------:R-:W-:Y:S02]  /*3a90*/  IADD3 R38, P6, R23.reuse, R68, RZ ;  /* 0x0000004417267210 */ /* 0x040fe40007fde0ff */
[----:B------:R-:W-:Y:S01]  /*3aa0*/  LOP3.LUT R32, R46, 0x34, RZ, 0xfc, !PT ;  /* 0x000000342e207812 */ /* 0x000fe200078efcff */
[----:B------:R0:W5:Y:S01]  /*3ab0*/  @!P1 LDG.E.U8 R115, desc[UR8][R36.64] ;  /* 0x0000000824739981 */ /* 0x000162000c1e1100 */
[----:B------:R-:W-:Y:S02]  /*3ac0*/  PRMT R117, RZ, 0x7610, R117 ;  /* 0x00007610ff757816 */ /* 0x000fe40000000075 */
[----:B------:R-:W-:Y:S02]  /*3ad0*/  LEA.HI.X.SX32 R39, R23, R66, 0x1, P6 ;  /* 0x0000004217277211 */ /* 0x000fe400030f0eff */
[----:B------:R-:W-:-:S02]  /*3ae0*/  ISETP.GE.AND P1, PT, R32, UR11, PT ;  /* 0x0000000b20007c0c */ /* 0x000fc4000bf26270 */
[----:B------:R-:W-:Y:S01]  /*3af0*/  LOP3.LUT R33, R46, 0x36, RZ, 0xfc, !PT ;  /* 0x000000362e217812 */ /* 0x000fe200078efcff */
[----:B------:R0:W5:Y:S01]  /*3b00*/  @!P2 LDG.E.U8 R117, desc[UR8][R38.64] ;  /* 0x000000082675a981 */ /* 0x000162000c1e1100 */
[C---:B------:R-:W-:Y:S02]  /*3b10*/  IADD3 R32, P6, R24.reuse, R68, RZ ;  /* 0x0000004418207210 */ /* 0x040fe40007fde0ff */
[----:B------:R-:W-:Y:S02]  /*3b20*/  ISETP.GE.AND P2, PT, R33, UR11, PT ;  /* 0x0000000b21007c0c */ /* 0x000fe4000bf46270 */
[----:B------:R-:W-:Y:S02]  /*3b30*/  LEA.HI.X.SX32 R33, R24, R66, 0x1, P6 ;  /* 0x0000004218217211 */ /* 0x000fe400030f0eff */
[----:B-1----:R-:W-:Y:S02]  /*3b40*/  IADD3 R34, P6, R26, R68, RZ ;  /* 0x000000441a227210 */ /* 0x002fe40007fde0ff */
[----:B------:R-:W-:-:S02]  /*3b50*/  PRMT R114, RZ, 0x7610, R114 ;  /* 0x00007610ff727816 */ /* 0x000fc40000000072 */
[----:B------:R-:W-:Y:S02]  /*3b60*/  PRMT R119, RZ, 0x7610, R119 ;  /* 0x00007610ff777816 */ /* 0x000fe40000000077 */
[----:B------:R-:W-:Y:S02]  /*3b70*/  LEA.HI.X.SX32 R35, R26, R66, 0x1, P6 ;  /* 0x000000421a237211 */ /* 0x000fe400030f0eff */
[----:B0-----:R-:W-:Y:S01]  /*3b80*/  LOP3.LUT R36, R46, 0x38, RZ, 0xfc, !PT ;  /* 0x000000382e247812 */ /* 0x001fe200078efcff */
[----:B------:R-:W5:Y:S03]  /*3b90*/  @!P0 LDG.E.U8 R114, desc[UR8][R32.64] ;  /* 0x0000000820728981 */ /* 0x000f66000c1e1100 */
[----:B------:R-:W-:Y:S01]  /*3ba0*/  ISETP.GE.AND P0, PT, R36, UR11, PT ;  /* 0x0000000b24007c0c */ /* 0x000fe2000bf06270 */
[----:B------:R0:W5:Y:S01]  /*3bb0*/  @!P5 LDG.E.U8 R119, desc[UR8][R34.64] ;  /* 0x000000082277d981 */ /* 0x000162000c1e1100 */
[----:B------:R-:W-:-:S02]  /*3bc0*/  IADD3 R36, P6, R27, R68, RZ ;  /* 0x000000441b247210 */ /* 0x000fc40007fde0ff */
[----:B------:R-:W-:Y:S02]  /*3bd0*/  IADD3 R44, P5, R28, R68, RZ ;  /* 0x000000441c2c7210 */ /* 0x000fe40007fbe0ff */
[----:B------:R-:W-:Y:S02]  /*3be0*/  LOP3.LUT R38, R46, 0x3a, RZ, 0xfc, !PT ;  /* 0x0000003a2e267812 */ /* 0x000fe400078efcff */
[----:B------:R-:W-:Y:S02]  /*3bf0*/  PRMT R118, RZ, 0x7610, R118 ;  /* 0x00007610ff767816 */ /* 0x000fe40000000076 */
[-C--:B------:R-:W-:Y:S02]  /*3c00*/  LEA.HI.X.SX32 R37, R27, R66.reuse, 0x1, P6 ;  /* 0x000000421b257211 */ /* 0x080fe400030f0eff */
[----:B------:R-:W-:Y:S02]  /*3c10*/  LEA.HI.X.SX32 R45, R28, R66, 0x1, P5 ;  /* 0x000000421c2d7211 */ /* 0x000fe400028f0eff */
[----:B0-----:R-:W-:-:S02]  /*3c20*/  IADD3 R34, P6, R30, R68, RZ ;  /* 0x000000441e227210 */ /* 0x001fc40007fde0ff */
[----:B------:R-:W-:Y:S01]  /*3c30*/  PRMT R121, RZ, 0x7610, R121 ;  /* 0x00007610ff797816 */ /* 0x000fe20000000079 */
[----:B------:R0:W5:Y:S01]  /*3c40*/  @!P1 LDG.E.U8 R118, desc[UR8][R44.64] ;  /* 0x000000082c769981 */ /* 0x000162000c1e1100 */
[----:B------:R-:W-:Y:S02]  /*3c50*/  ISETP.GE.AND P5, PT, R38, UR11, PT ;  /* 0x0000000b26007c0c */ /* 0x000fe4000bfa6270 */
[----:B------:R-:W-:Y:S02]  /*3c60*/  LOP3.LUT R33, R46, 0x3c, RZ, 0xfc, !PT ;  /* 0x0000003c2e217812 */ /* 0x000fe400078efcff */
[----:B------:R-:W-:Y:S01]  /*3c70*/  LEA.HI.X.SX32 R35, R30, R66, 0x1, P6 ;  /* 0x000000421e237211 */ /* 0x000fe200030f0eff */
[----:B------:R1:W5:Y:S01]  /*3c80*/  @!P3 LDG.E.U8 R121, desc[UR8][R36.64] ;  /* 0x000000082479b981 */ /* 0x000362000c1e1100 */
[-C--:B------:R-:W-:Y:S02]  /*3c90*/  IADD3 R32, P1, R29, R68.reuse, RZ ;  /* 0x000000441d207210 */ /* 0x080fe40007f3e0ff */
[----:B------:R-:W-:-:S02]  /*3ca0*/  IADD3 R38, P6, R31, R68, RZ ;  /* 0x000000441f267210 */ /* 0x000fc40007fde0ff */
[----:B------:R-:W-:Y:S02]  /*3cb0*/  LOP3.LUT R46, R46, 0x3e, RZ, 0xfc, !PT ;  /* 0x0000003e2e2e7812 */ /* 0x000fe400078efcff */
[----:B------:R-:W-:Y:S02]  /*3cc0*/  ISETP.GE.AND P3, PT, R33, UR11, PT ;  /* 0x0000000b21007c0c */ /* 0x000fe4000bf66270 */
[----:B------:R-:W-:Y:S02]  /*3cd0*/  PRMT R120, RZ, 0x7610, R120 ;  /* 0x00007610ff787816 */ /* 0x000fe40000000078 */
[----:B------:R-:W-:Y:S02]  /*3ce0*/  PRMT R123, RZ, 0x7610, R123 ;  /* 0x00007610ff7b7816 */ /* 0x000fe4000000007b */
[----:B------:R-:W-:Y:S02]  /*3cf0*/  PRMT R125, RZ, 0x7610, R125 ;  /* 0x00007610ff7d7816 */ /* 0x000fe4000000007d */
[----:B------:R-:W-:-:S02]  /*3d00*/  LEA.HI.X.SX32 R33, R29, R66, 0x1, P1 ;  /* 0x000000421d217211 */ /* 0x000fc400008f0eff */
[----:B------:R-:W-:Y:S01]  /*3d10*/  LEA.HI.X.SX32 R39, R31, R66, 0x1, P6 ;  /* 0x000000421f277211 */ /* 0x000fe200030f0eff */
[----:B------:R-:W5:Y:S01]  /*3d20*/  @!P0 LDG.E.U8 R123, desc[UR8][R34.64] ;  /* 0x00000008227b8981 */ /* 0x000f62000c1e1100 */
[----:B------:R-:W-:Y:S02]  /*3d30*/  ISETP.GE.AND P1, PT, R46, UR11, PT ;  /* 0x0000000b2e007c0c */ /* 0x000fe4000bf26270 */
[-C--:B------:R-:W-:Y:S01]  /*3d40*/  IADD3 R46, P0, R65, R68.reuse, RZ ;  /* 0x00000044412e7210 */ /* 0x080fe20007f1e0ff */
[----:B------:R2:W5:Y:S01]  /*3d50*/  @!P2 LDG.E.U8 R120, desc[UR8][R32.64] ;  /* 0x000000082078a981 */ /* 0x000562000c1e1100 */
[----:B0-----:R-:W-:-:S03]  /*3d60*/  IADD3 R44, P2, R64, R68, RZ ;  /* 0x00000044402c7210 */ /* 0x001fc60007f5e0ff */
[----:B------:R-:W5:Y:S01]  /*3d70*/  @!P5 LDG.E.U8 R125, desc[UR8][R38.64] ;  /* 0x00000008267dd981 */ /* 0x000f62000c1e1100 */
[C---:B-1----:R-:W-:Y:S02]  /*3d80*/  IADD3 R36, P5, R25.reuse, R68, RZ ;  /* 0x0000004419247210 */ /* 0x042fe40007fbe0ff */
[----:B------:R-:W-:Y:S02]  /*3d90*/  PRMT R116, RZ, 0x7610, R116 ;  /* 0x00007610ff747816 */ /* 0x000fe40000000074 */
[----:B------:R-:W-:Y:S02]  /*3da0*/  PRMT R122, RZ, 0x7610, R122 ;  /* 0x00007610ff7a7816 */ /* 0x000fe4000000007a */
[----:B------:R-:W-:Y:S02]  /*3db0*/  PRMT R124, RZ, 0x7610, R124 ;  /* 0x00007610ff7c7816 */ /* 0x000fe4000000007c */
[-C--:B------:R-:W-:Y:S02]  /*3dc0*/  LEA.HI.X.SX32 R37, R25, R66.reuse, 0x1, P5 ;  /* 0x0000004219257211 */ /* 0x080fe400028f0eff */
[----:B------:R-:W-:-:S02]  /*3dd0*/  LEA.HI.X.SX32 R45, R64, R66, 0x1, P2 ;  /* 0x00000042402d7211 */ /* 0x000fc400010f0eff */
[----:B------:R-:W-:Y:S01]  /*3de0*/  LEA.HI.X.SX32 R47, R65, R66, 0x1, P0 ;  /* 0x00000042412f7211 */ /* 0x000fe200000f0eff */
[----:B------:R0:W5:Y:S04]  /*3df0*/  @!P4 LDG.E.U8 R116, desc[UR8][R36.64] ;  /* 0x000000082474c981 */ /* 0x000168000c1e1100 */
[----:B------:R-:W5:Y:S04]  /*3e00*/  @!P3 LDG.E.U8 R122, desc[UR8][R44.64] ;  /* 0x000000082c7ab981 */ /* 0x000f68000c1e1100 */
[----:B------:R1:W5:Y:S01]  /*3e10*/  @!P1 LDG.E.U8 R124, desc[UR8][R46.64] ;  /* 0x000000082e7c9981 */ /* 0x000362000c1e1100 */
[----:B------:R-:W-:Y:S01]  /*3e20*/  BAR.SYNC.DEFER_BLOCKING 0x0 ;  /* 0x0000000000007b1d */ /* 0x000fe20000010000 */
[----:B--2---:R-:W-:-:S02]  /*3e30*/  LOP3.LUT R33, R100, 0x8, RZ, 0x3c, !PT ;  /* 0x0000000864217812 */ /* 0x004fc400078e3cff */
[C---:B0-----:R-:W-:Y:S02]  /*3e40*/  LOP3.LUT R37, R100.reuse, 0x18, RZ, 0x3c, !PT ;  /* 0x0000001864257812 */ /* 0x041fe400078e3cff */
[----:B------:R-:W-:Y:S02]  /*3e50*/  ISETP.GE.AND P0, PT, R100, UR11, PT ;  /* 0x0000000b64007c0c */ /* 0x000fe4000bf06270 */
[C---:B------:R-:W-:Y:S01]  /*3e60*/  IADD3 RZ, P1, R101.reuse, R72, RZ ;  /* 0x0000004865ff7210 */ /* 0x040fe20007f3e0ff */
[----:B------:R-:W-:Y:S01]  /*3e70*/  STS.U8 [R100+UR4+0x40], R61 ;  /* 0x0000403d64007988 */ /* 0x000fe20008000004 */
[----:B------:R-:W-:-:S03]  /*3e80*/  IADD3 RZ, P2, R101, R70, RZ ;  /* 0x0000004665ff7210 */ /* 0x000fc60007f5e0ff */
[C---:B------:R-:W-:Y:S01]  /*3e90*/  IMAD.X R35, R0.reuse, 0x1, R69, P1 ;  /* 0x0000000100237824 */ /* 0x040fe200008e0645 */
[C---:B------:R-:W-:Y:S02]  /*3ea0*/  IADD3 RZ, P3, R101.reuse, UR36, RZ ;  /* 0x0000002465ff7c10 */ /* 0x040fe4000ff7e0ff */
[C---:B------:R-:W-:Y:S01]  /*3eb0*/  IADD3 RZ, P1, R101.reuse, UR38, RZ ;  /* 0x0000002665ff7c10 */ /* 0x040fe2000ff3e0ff */
[C---:B------:R-:W-:Y:S01]  /*3ec0*/  IMAD.IADD R34, R101.reuse, 0x1, R72 ;  /* 0x0000000165227824 */ /* 0x040fe200078e0248 */
[----:B------:R-:W-:Y:S01]  /*3ed0*/  PRMT R181, RZ, 0x7610, R181 ;  /* 0x00007610ffb57816 */ /* 0x000fe200000000b5 */
[C---:B------:R-:W-:Y:S01]  /*3ee0*/  IMAD.IADD R32, R101.reuse, 0x1, R70 ;  /* 0x0000000165207824 */ /* 0x040fe200078e0246 */
[----:B------:R-:W-:Y:S02]  /*3ef0*/  PRMT R183, RZ, 0x7610, R183 ;  /* 0x00007610ffb77816 */ /* 0x000fe400000000b7 */
[----:B-1----:R-:W-:Y:S02]  /*3f00*/  IADD3.X R47, R0, UR14, RZ, P1, !PT ;  /* 0x0000000e002f7c10 */ /* 0x002fe40008ffe4ff */
[C---:B------:R-:W-:Y:S01]  /*3f10*/  IADD3 RZ, P1, R101.reuse, UR41, RZ ;  /* 0x0000002965ff7c10 */ /* 0x040fe2000ff3e0ff */
[----:B---3--:R-:W-:Y:S04]  /*3f20*/  STS.U8 [R100+UR4+0x200], R97 ;  /* 0x0002006164007988 */ /* 0x008fe80008000004 */
[----:B----4-:R-:W-:Y:S04]  /*3f30*/  STS.U8 [R100+UR4], R105 ;  /* 0x0000006964007988 */ /* 0x010fe80008000004 */
[----:B-----5:R-:W-:Y:S01]  /*3f40*/  STS.U8 [R100+UR4+0x240], R103 ;  /* 0x0002406764007988 */ /* 0x020fe20008000004 */
[----:B------:R-:W-:Y:S01]  /*3f50*/  PRMT R173, RZ, 0x7610, R173 ;  /* 0x00007610ffad7816 */ /* 0x000fe200000000ad */
[C---:B------:R-:W-:Y:S01]  /*3f60*/  VIADD R36, R101.reuse, UR36 ;  /* 0x0000002465247c36 */ /* 0x040fe20008000000 */
[----:B------:R-:W-:Y:S01]  /*3f70*/  PRMT R179, RZ, 0x7610, R179 ;  /* 0x00007610ffb37816 */ /* 0x000fe200000000b3 */
[----:B------:R-:W-:Y:S01]  /*3f80*/  VIADD R44, R101, UR37 ;  /* 0x00000025652c7c36 */ /* 0x000fe20008000000 */
[----:B------:R-:W-:-:S02]  /*3f90*/  PRMT R177, RZ, 0x7610, R177 ;  /* 0x00007610ffb17816 */ /* 0x000fc400000000b1 */
[----:B------:R-:W-:Y:S02]  /*3fa0*/  PRMT R167, RZ, 0x7610, R167 ;  /* 0x00007610ffa77816 */ /* 0x000fe400000000a7 */
[----:B------:R-:W-:Y:S01]  /*3fb0*/  PRMT R171, RZ, 0x7610, R171 ;  /* 0x00007610ffab7816 */ /* 0x000fe200000000ab */
[C---:B------:R-:W-:Y:S01]  /*3fc0*/  VIADD R46, R101.reuse, UR38 ;  /* 0x00000026652e7c36 */ /* 0x040fe20008000000 */
[----:B------:R-:W-:Y:S01]  /*3fd0*/  PRMT R175, RZ, 0x7610, R175 ;  /* 0x00007610ffaf7816 */ /* 0x000fe200000000af */
[----:B------:R-:W-:Y:S01]  /*3fe0*/  VIADD R38, R101, UR40 ;  /* 0x0000002865267c36 */ /* 0x000fe20008000000 */
[----:B------:R-:W-:Y:S02]  /*3ff0*/  PRMT R170, RZ, 0x7610, R170 ;  /* 0x00007610ffaa7816 */ /* 0x000fe400000000aa */
[----:B------:R-:W-:Y:S02]  /*4000*/  PRMT R168, RZ, 0x7610, R168 ;  /* 0x00007610ffa87816 */ /* 0x000fe400000000a8 */
[----:B------:R-:W-:-:S02]  /*4010*/  PRMT R169, RZ, 0x7610, R169 ;  /* 0x00007610ffa97816 */ /* 0x000fc400000000a9 */
[----:B------:R-:W-:Y:S02]  /*4020*/  PRMT R166, RZ, 0x7610, R166 ;  /* 0x00007610ffa67816 */ /* 0x000fe400000000a6 */
[----:B------:R-:W-:Y:S01]  /*4030*/  PRMT R154, RZ, 0x7610, R154 ;  /* 0x00007610ff9a7816 */ /* 0x000fe2000000009a */
[----:B------:R-:W-:Y:S04]  /*4040*/  STS.U8 [R100+UR4+0x400], R111 ;  /* 0x0004006f64007988 */ /* 0x000fe80008000004 */
[----:B------:R-:W-:Y:S01]  /*4050*/  STS.U8 [R100+UR4+0x440], R113 ;  /* 0x0004407164007988 */ /* 0x000fe20008000004 */
[----:B------:R-:W-:Y:S02]  /*4060*/  PRMT R155, RZ, 0x7610, R155 ;  /* 0x00007610ff9b7816 */ /* 0x000fe4000000009b */
[----:B------:R-:W-:-:S02]  /*4070*/  PRMT R157, RZ, 0x7610, R157 ;  /* 0x00007610ff9d7816 */ /* 0x000fc4000000009d */
[----:B------:R-:W-:Y:S01]  /*4080*/  PRMT R159, RZ, 0x7610, R159 ;  /* 0x00007610ff9f7816 */ /* 0x000fe2000000009f */
[----:B------:R-:W-:Y:S04]  /*4090*/  STS.U8 [R100+UR4+0x600], R119 ;  /* 0x0006007764007988 */ /* 0x000fe80008000004 */
        /* <DEDUP_REMOVED lines=8> */
[----:B------:R0:W-:Y:S04]  /*4120*/  STS.U8 [R33+UR4+0x6c0], R120 ;  /* 0x0006c07821007988 */ /* 0x0001e80008000004 */
        /* <DEDUP_REMOVED lines=15> */
[----:B------:R1:W-:Y:S01]  /*4220*/  STS.U8 [R37+UR4+0x7c0], R124 ;  /* 0x0007c07c25007988 */ /* 0x0003e20008000004 */
[----:B------:R-:W-:Y:S01]  /*4230*/  BAR.SYNC.DEFER_BLOCKING 0x0 ;  /* 0x0000000000007b1d */ /* 0x000fe20000010000 */
[----:B0-----:R-:W-:Y:S01]  /*4240*/  IMAD.X R33, R0, 0x1, R67, P2 ;  /* 0x0000000100217824 */ /* 0x001fe200010e0643 */
[----:B------:R-:W-:-:S02]  /*4250*/  IADD3 RZ, P2, R101, UR37, RZ ;  /* 0x0000002565ff7c10 */ /* 0x000fc4000ff5e0ff */
[C---:B-1----:R-:W-:Y:S02]  /*4260*/  IADD3.X R37, R0.reuse, UR12, RZ, P3, !PT ;  /* 0x0000000c00257c10 */ /* 0x042fe40009ffe4ff */
[C---:B------:R-:W-:Y:S02]  /*4270*/  IADD3 RZ, P3, R101.reuse, UR39, RZ ;  /* 0x0000002765ff7c10 */ /* 0x040fe4000ff7e0ff */
[----:B------:R-:W-:Y:S02]  /*4280*/  IADD3.X R45, R0, UR13, RZ, P2, !PT ;  /* 0x0000000d002d7c10 */ /* 0x000fe400097fe4ff */
[----:B------:R-:W-:-:S04]  /*4290*/  IADD3 RZ, P2, R101, UR40, RZ ;  /* 0x0000002865ff7c10 */ /* 0x000fc8000ff5e0ff */
[----:B------:R-:W-:Y:S01]  /*42a0*/  IADD3.X R39, R0, UR16, RZ, P2, !PT ;  /* 0x0000001000277c10 */ /* 0x000fe200097fe4ff */
[----:B------:R0:W2:Y:S04]  /*42b0*/  @!P0 LDG.E.U8 R181, desc[UR8][R34.64] ;  /* 0x0000000822b58981 */ /* 0x0000a8000c1e1100 */
[----:B------:R1:W3:Y:S01]  /*42c0*/  @!P0 LDG.E.U8 R183, desc[UR8][R32.64] ;  /* 0x0000000820b78981 */ /* 0x0002e2000c1e1100 */
[----:B------:R-:W-:-:S03]  /*42d0*/  IADD3 RZ, P2, R101, UR43, RZ ;  /* 0x0000002b65ff7c10 */ /* 0x000fc6000ff5e0ff */
[----:B------:R4:W5:Y:S01]  /*42e0*/  @!P0 LDG.E.U8 R179, desc[UR8][R36.64] ;  /* 0x0000000824b38981 */ /* 0x000962000c1e1100 */
[C---:B0-----:R-:W-:Y:S01]  /*42f0*/  VIADD R34, R101.reuse, UR39 ;  /* 0x0000002765227c36 */ /* 0x041fe20008000000 */
[C---:B------:R-:W-:Y:S02]  /*4300*/  IADD3.X R35, R0.reuse, UR15, RZ, P3, !PT ;  /* 0x0000000f00237c10 */ /* 0x040fe40009ffe4ff */
[----:B------:R-:W5:Y:S01]  /*4310*/  @!P0 LDG.E.U8 R177, desc[UR8][R44.64] ;  /* 0x000000082cb18981 */ /* 0x000f62000c1e1100 */
[----:B-1----:R-:W-:Y:S02]  /*4320*/  IADD3.X R33, R0, UR17, RZ, P1, !PT ;  /* 0x0000001100217c10 */ /* 0x002fe40008ffe4ff */
[C---:B------:R-:W-:Y:S01]  /*4330*/  IADD3 RZ, P1, R101.reuse, UR44, RZ ;  /* 0x0000002c65ff7c10 */ /* 0x040fe2000ff3e0ff */
[----:B------:R0:W5:Y:S01]  /*4340*/  @!P0 LDG.E.U8 R173, desc[UR8][R34.64] ;  /* 0x0000000822ad8981 */ /* 0x000162000c1e1100 */
[C---:B------:R-:W-:Y:S01]  /*4350*/  IADD3 RZ, P3, R101.reuse, UR42, RZ ;  /* 0x0000002a65ff7c10 */ /* 0x040fe2000ff7e0ff */
[----:B----4-:R-:W-:-:S02]  /*4360*/  VIADD R36, R101, UR42 ;  /* 0x0000002a65247c36 */ /* 0x010fc40008000000 */
[----:B------:R-:W4:Y:S01]  /*4370*/  @!P0 LDG.E.U8 R175, desc[UR8][R46.64] ;  /* 0x000000082eaf8981 */ /* 0x000f22000c1e1100 */
[----:B------:R-:W-:-:S03]  /*4380*/  IADD3.X R37, R0, UR18, RZ, P3, !PT ;  /* 0x0000001200257c10 */ /* 0x000fc60009ffe4ff */
[----:B------:R-:W4:Y:S01]  /*4390*/  @!P0 LDG.E.U8 R170, desc[UR8][R38.64] ;  /* 0x0000000826aa8981 */ /* 0x000f22000c1e1100 */
[C---:B0-----:R-:W-:Y:S01]  /*43a0*/  VIADD R34, R101.reuse, UR44 ;  /* 0x0000002c65227c36 */ /* 0x041fe20008000000 */
[C---:B------:R-:W-:Y:S02]  /*43b0*/  IADD3.X R35, R0.reuse, UR20, RZ, P1, !PT ;  /* 0x0000001400237c10 */ /* 0x040fe40008ffe4ff */
[----:B------:R0:W5:Y:S01]  /*43c0*/  @!P0 LDG.E.U8 R171, desc[UR8][R36.64] ;  /* 0x0000000824ab8981 */ /* 0x000162000c1e1100 */
[C---:B------:R-:W-:Y:S02]  /*43d0*/  IADD3 RZ, P1, R101.reuse, UR47, RZ ;  /* 0x0000002f65ff7c10 */ /* 0x040fe4000ff3e0ff */
[C---:B------:R-:W-:Y:S01]  /*43e0*/  IADD3.X R45, R0.reuse, UR19, RZ, P2, !PT ;  /* 0x00000013002d7c10 */ /* 0x040fe200097fe4ff */
[----:B------:R1:W4:Y:S01]  /*43f0*/  @!P0 LDG.E.U8 R167, desc[UR8][R34.64] ;  /* 0x0000000822a78981 */ /* 0x000322000c1e1100 */
[C---:B------:R-:W-:Y:S01]  /*4400*/  IADD3 RZ, P3, R101.reuse, UR45, RZ ;  /* 0x0000002d65ff7c10 */ /* 0x040fe2000ff7e0ff */
[C---:B------:R-:W-:Y:S01]  /*4410*/  VIADD R32, R101.reuse, UR41 ;  /* 0x0000002965207c36 */ /* 0x040fe20008000000 */
[C---:B------:R-:W-:Y:S01]  /*4420*/  IADD3 RZ, P2, R101.reuse, UR46, RZ ;  /* 0x0000002e65ff7c10 */ /* 0x040fe2000ff5e0ff */
[C---:B------:R-:W-:Y:S01]  /*4430*/  VIADD R44, R101.reuse, UR43 ;  /* 0x0000002b652c7c36 */ /* 0x040fe20008000000 */
[----:B------:R-:W-:Y:S01]  /*4440*/  PRMT R161, RZ, 0x7610, R161 ;  /* 0x00007610ffa17816 */ /* 0x000fe200000000a1 */
[----:B0-----:R-:W-:Y:S01]  /*4450*/  VIADD R36, R101, UR47 ;  /* 0x0000002f65247c36 */ /* 0x001fe20008000000 */
[----:B------:R-:W-:Y:S01]  /*4460*/  IADD3.X R37, R0, UR23, RZ, P1, !PT ;  /* 0x0000001700257c10 */ /* 0x000fe20008ffe4ff */
[----:B------:R0:W4:Y:S01]  /*4470*/  @!P0 LDG.E.U8 R168, desc[UR8][R32.64] ;  /* 0x0000000820a88981 */ /* 0x000122000c1e1100 */
[----:B-1----:R-:W-:-:S02]  /*4480*/  PRMT R35, RZ, 0x7610, R35 ;  /* 0x00007610ff237816 */ /* 0x002fc40000000023 */
[C---:B------:R-:W-:Y:S01]  /*4490*/  IADD3.X R47, R0.reuse, UR21, RZ, P3, !PT ;  /* 0x00000015002f7c10 */ /* 0x040fe20009ffe4ff */
[----:B------:R1:W2:Y:S01]  /*44a0*/  @!P0 LDG.E.U8 R169, desc[UR8][R44.64] ;  /* 0x000000082ca98981 */ /* 0x0002a2000c1e1100 */
[C---:B------:R-:W-:Y:S02]  /*44b0*/  IADD3.X R39, R0.reuse, UR22, RZ, P2, !PT ;  /* 0x0000001600277c10 */ /* 0x040fe400097fe4ff */
[C---:B------:R-:W-:Y:S01]  /*44c0*/  IADD3 RZ, P3, R101.reuse, UR48, RZ ;  /* 0x0000003065ff7c10 */ /* 0x040fe2000ff7e0ff */
[----:B------:R1:W4:Y:S01]  /*44d0*/  @!P0 LDG.E.U8 R35, desc[UR8][R36.64] ;  /* 0x0000000824238981 */ /* 0x000322000c1e1100 */
[C---:B------:R-:W-:Y:S02]  /*44e0*/  IADD3 RZ, P1, R101.reuse, UR50, RZ ;  /* 0x0000003265ff7c10 */ /* 0x040fe4000ff3e0ff */
[C---:B------:R-:W-:Y:S01]  /*44f0*/  IADD3 RZ, P2, R101.reuse, UR49, RZ ;  /* 0x0000003165ff7c10 */ /* 0x040fe2000ff5e0ff */
[C---:B------:R-:W-:Y:S01]  /*4500*/  VIADD R46, R101.reuse, UR45 ;  /* 0x0000002d652e7c36 */ /* 0x040fe20008000000 */
[----:B0-----:R-:W-:Y:S01]  /*4510*/  PRMT R33, RZ, 0x7610, R33 ;  /* 0x00007610ff217816 */ /* 0x001fe20000000021 */
[C---:B------:R-:W-:Y:S01]  /*4520*/  VIADD R38, R101.reuse, UR46 ;  /* 0x0000002e65267c36 */ /* 0x040fe20008000000 */
[C---:B-1----:R-:W-:Y:S01]  /*4530*/  IADD3.X R45, R0.reuse, UR24, RZ, P3, !PT ;  /* 0x00000018002d7c10 */ /* 0x042fe20009ffe4ff */
[C---:B------:R-:W-:Y:S01]  /*4540*/  VIADD R44, R101.reuse, UR48 ;  /* 0x00000030652c7c36 */ /* 0x040fe20008000000 */
[C---:B------:R-:W-:Y:S01]  /*4550*/  IADD3.X R63, R0.reuse, UR26, RZ, P1, !PT ;  /* 0x0000001a003f7c10 */ /* 0x040fe20008ffe4ff */
[----:B------:R-:W-:Y:S01]  /*4560*/  VIADD R62, R101, UR50 ;  /* 0x00000032653e7c36 */ /* 0x000fe20008000000 */
[----:B------:R-:W-:Y:S01]  /*4570*/  PRMT R37, RZ, 0x7610, R37 ;  /* 0x00007610ff257816 */ /* 0x000fe20000000025 */
[----:B------:R0:W4:Y:S01]  /*4580*/  @!P0 LDG.E.U8 R166, desc[UR8][R46.64] ;  /* 0x000000082ea68981 */ /* 0x000122000c1e1100 */
[----:B------:R-:W-:-:S02]  /*4590*/  IADD3.X R91, R0, UR25, RZ, P2, !PT ;  /* 0x00000019005b7c10 */ /* 0x000fc400097fe4ff */
[C---:B------:R-:W-:Y:S01]  /*45a0*/  IADD3 RZ, P3, R101.reuse, UR51, RZ ;  /* 0x0000003365ff7c10 */ /* 0x040fe2000ff7e0ff */
[----:B------:R1:W4:Y:S01]  /*45b0*/  @!P0 LDG.E.U8 R33, desc[UR8][R38.64] ;  /* 0x0000000826218981 */ /* 0x000322000c1e1100 */
[C---:B------:R-:W-:Y:S02]  /*45c0*/  IADD3 RZ, P2, R101.reuse, UR52, RZ ;  /* 0x0000003465ff7c10 */ /* 0x040fe4000ff5e0ff */
[C---:B------:R-:W-:Y:S01]  /*45d0*/  IADD3 RZ, P1, R101.reuse, UR53, RZ ;  /* 0x0000003565ff7c10 */ /* 0x040fe2000ff3e0ff */
[C---:B------:R-:W-:Y:S01]  /*45e0*/  VIADD R90, R101.reuse, UR49 ;  /* 0x00000031655a7c36 */ /* 0x040fe20008000000 */
[----:B------:R1:W4:Y:S01]  /*45f0*/  @!P0 LDG.E.U8 R154, desc[UR8][R44.64] ;  /* 0x000000082c9a8981 */ /* 0x000322000c1e1100 */
[C---:B------:R-:W-:Y:S01]  /*4600*/  IADD3.X R61, R0.reuse, UR27, RZ, P3, !PT ;  /* 0x0000001b003d7c10 */ /* 0x040fe20009ffe4ff */
[C---:B0-----:R-:W-:Y:S01]  /*4610*/  VIADD R46, R101.reuse, UR52 ;  /* 0x00000034652e7c36 */ /* 0x041fe20008000000 */
[C---:B------:R-:W-:Y:S01]  /*4620*/  IADD3.X R47, R0.reuse, UR28, RZ, P2, !PT ;  /* 0x0000001c002f7c10 */ /* 0x040fe200097fe4ff */
[----:B------:R0:W4:Y:S01]  /*4630*/  @!P0 LDG.E.U8 R37, desc[UR8][R62.64] ;  /* 0x000000083e258981 */ /* 0x000122000c1e1100 */
[----:B-1----:R-:W-:Y:S01]  /*4640*/  PRMT R39, RZ, 0x7610, R39 ;  /* 0x00007610ff277816 */ /* 0x002fe20000000027 */
[C---:B------:R-:W-:Y:S01]  /*4650*/  VIADD R60, R101.reuse, UR51 ;  /* 0x00000033653c7c36 */ /* 0x040fe20008000000 */
[C---:B------:R-:W-:Y:S01]  /*4660*/  IADD3 RZ, P2, R101.reuse, UR54, RZ ;  /* 0x0000003665ff7c10 */ /* 0x040fe2000ff5e0ff */
[----:B------:R1:W4:Y:S01]  /*4670*/  @!P0 LDG.E.U8 R155, desc[UR8][R90.64] ;  /* 0x000000085a9b8981 */ /* 0x000322000c1e1100 */
[----:B------:R-:W-:Y:S01]  /*4680*/  VIADD R44, R101, UR53 ;  /* 0x00000035652c7c36 */ /* 0x000fe20008000000 */
[----:B------:R-:W-:-:S02]  /*4690*/  IADD3.X R45, R0, UR29, RZ, P1, !PT ;  /* 0x0000001d002d7c10 */ /* 0x000fc40008ffe4ff */
[----:B------:R-:W4:Y:S01]  /*46a0*/  @!P0 LDG.E.U8 R157, desc[UR8][R46.64] ;  /* 0x000000082e9d8981 */ /* 0x000f22000c1e1100 */
[C---:B------:R-:W-:Y:S02]  /*46b0*/  IADD3 RZ, P1, R101.reuse, UR55, RZ ;  /* 0x0000003765ff7c10 */ /* 0x040fe4000ff3e0ff */
[C---:B0-----:R-:W-:Y:S01]  /*46c0*/  IADD3 R62, P3, R101.reuse, R82, RZ ;  /* 0x00000052653e7210 */ /* 0x041fe20007f7e0ff */
[----:B------:R0:W4:Y:S01]  /*46d0*/  @!P0 LDG.E.U8 R159, desc[UR8][R44.64] ;  /* 0x000000082c9f8981 */ /* 0x000122000c1e1100 */
[C---:B------:R-:W-:Y:S01]  /*46e0*/  VIADD R96, R101.reuse, UR54 ;  /* 0x0000003665607c36 */ /* 0x040fe20008000000 */
[C---:B------:R-:W-:Y:S01]  /*46f0*/  IADD3.X R97, R0.reuse, UR30, RZ, P2, !PT ;  /* 0x0000001e00617c10 */ /* 0x040fe200097fe4ff */
[----:B-1----:R-:W-:Y:S01]  /*4700*/  VIADD R90, R101, UR55 ;  /* 0x00000037655a7c36 */ /* 0x002fe20008000000 */
[----:B------:R-:W-:Y:S01]  /*4710*/  PRMT R163, RZ, 0x7610, R163 ;  /* 0x00007610ffa37816 */ /* 0x000fe200000000a3 */
[C---:B------:R-:W-:Y:S01]  /*4720*/  IMAD.X R63, R0.reuse, 0x1, R79, P3 ;  /* 0x00000001003f7824 */ /* 0x040fe200018e064f */
[----:B------:R-:W-:Y:S01]  /*4730*/  IADD3.X R91, R0, UR31, RZ, P1, !PT ;  /* 0x0000001f005b7c10 */ /* 0x000fe20008ffe4ff */
[----:B------:R1:W4:Y:S01]  /*4740*/  @!P0 LDG.E.U8 R39, desc[UR8][R60.64] ;  /* 0x000000083c278981 */ /* 0x000322000c1e1100 */
[----:B------:R-:W-:-:S02]  /*4750*/  PRMT R156, RZ, 0x7610, R156 ;  /* 0x00007610ff9c7816 */ /* 0x000fc4000000009c */
[C---:B0-----:R-:W-:Y:S01]  /*4760*/  IADD3 R44, P1, R101.reuse, R80, RZ ;  /* 0x00000050652c7210 */ /* 0x041fe20007f3e0ff */
[----:B------:R0:W4:Y:S01]  /*4770*/  @!P0 LDG.E.U8 R161, desc[UR8][R96.64] ;  /* 0x0000000860a18981 */ /* 0x000122000c1e1100 */
[C---:B------:R-:W-:Y:S02]  /*4780*/  IADD3 R46, P3, R101.reuse, UR59, RZ ;  /* 0x0000003b652e7c10 */ /* 0x040fe4000ff7e0ff */
[----:B------:R-:W-:Y:S01]  /*4790*/  PRMT R165, RZ, 0x7610, R165 ;  /* 0x00007610ffa57816 */ /* 0x000fe200000000a5 */
[----:B------:R0:W4:Y:S01]  /*47a0*/  @!P0 LDG.E.U8 R163, desc[UR8][R90.64] ;  /* 0x000000085aa38981 */ /* 0x000122000c1e1100 */
[----:B-1----:R-:W-:Y:S01]  /*47b0*/  IADD3 R60, P2, R101, UR58, RZ ;  /* 0x0000003a653c7c10 */ /* 0x002fe2000ff5e0ff */
[C---:B------:R-:W-:Y:S01]  /*47c0*/  IMAD.X R45, R0.reuse, 0x1, R77, P1 ;  /* 0x00000001002d7824 */ /* 0x040fe200008e064d */
[----:B------:R-:W-:Y:S01]  /*47d0*/  IADD3.X R47, R0, UR35, RZ, P3, !PT ;  /* 0x00000023002f7c10 */ /* 0x000fe20009ffe4ff */
[----:B------:R1:W4:Y:S01]  /*47e0*/  @!P0 LDG.E.U8 R156, desc[UR8][R62.64] ;  /* 0x000000083e9c8981 */ /* 0x000322000c1e1100 */
[----:B------:R-:W-:-:S02]  /*47f0*/  PRMT R32, RZ, 0x7610, R32 ;  /* 0x00007610ff207816 */ /* 0x000fc40000000020 */
[C---:B------:R-:W-:Y:S01]  /*4800*/  IADD3.X R61, R0.reuse, UR34, RZ, P2, !PT ;  /* 0x00000022003d7c10 */ /* 0x040fe200097fe4ff */
[----:B------:R1:W4:Y:S01]  /*4810*/  @!P0 LDG.E.U8 R165, desc[UR8][R44.64] ;  /* 0x000000082ca58981 */ /* 0x000322000c1e1100 */
[----:B------:R-:W-:Y:S02]  /*4820*/  PRMT R34, RZ, 0x7610, R34 ;  /* 0x00007610ff227816 */ /* 0x000fe40000000022 */
[C---:B0-----:R-:W-:Y:S01]  /*4830*/  IADD3 R96, P3, R101.reuse, R74, RZ ;  /* 0x0000004a65607210 */ /* 0x041fe20007f7e0ff */
[----:B------:R0:W4:Y:S01]  /*4840*/  @!P0 LDG.E.U8 R32, desc[UR8][R60.64] ;  /* 0x000000083c208981 */ /* 0x000122000c1e1100 */
[C---:B------:R-:W-:Y:S02]  /*4850*/  IADD3 R90, P2, R101.reuse, R76, RZ ;  /* 0x0000004c655a7210 */ /* 0x040fe40007f5e0ff */
[C---:B-1----:R-:W-:Y:S01]  /*4860*/  IADD3 R62, P1, R101.reuse, R78, RZ ;  /* 0x0000004e653e7210 */ /* 0x042fe20007f3e0ff */
[C---:B------:R-:W-:Y:S01]  /*4870*/  IMAD.X R97, R0.reuse, 0x1, R71, P3 ;  /* 0x0000000100617824 */ /* 0x040fe200018e0647 */
[----:B------:R1:W4:Y:S01]  /*4880*/  @!P0 LDG.E.U8 R34, desc[UR8][R46.64] ;  /* 0x000000082e228981 */ /* 0x000322000c1e1100 */
[C---:B------:R-:W-:Y:S01]  /*4890*/  IMAD.X R91, R0.reuse, 0x1, R73, P2 ;  /* 0x00000001005b7824 */ /* 0x040fe200010e0649 */
[C---:B------:R-:W-:Y:S01]  /*48a0*/  IADD3 R44, P3, R101.reuse, R83, RZ ;  /* 0x00000053652c7210 */ /* 0x040fe20007f7e0ff */
[----:B------:R-:W-:Y:S01]  /*48b0*/  IMAD.X R63, R0, 0x1, R75, P1 ;  /* 0x00000001003f7824 */ /* 0x000fe200008e064b */
[----:B------:R-:W-:Y:S01]  /*48c0*/  PRMT R38, RZ, 0x7610, R38 ;  /* 0x00007610ff267816 */ /* 0x000fe20000000026 */
[----:B------:R-:W-:Y:S01]  /*48d0*/  LDS.U8 R128, [R95+UR4] ;  /* 0x000000045f807984 */ /* 0x000fe20008000000 */
[----:B0-----:R-:W-:-:S02]  /*48e0*/  IADD3 R60, P2, R101, UR56, RZ ;  /* 0x00000038653c7c10 */ /* 0x001fc4000ff5e0ff */
[----:B------:R-:W-:Y:S01]  /*48f0*/  PRMT R158, RZ, 0x7610, R158 ;  /* 0x00007610ff9e7816 */ /* 0x000fe2000000009e */
[----:B------:R-:W-:Y:S01]  /*4900*/  LDS.U8 R151, [R95+UR4+0x20] ;  /* 0x000020045f977984 */ /* 0x000fe20008000000 */
[----:B-1----:R-:W-:Y:S02]  /*4910*/  IADD3 R46, P1, R101, UR57, RZ ;  /* 0x00000039652e7c10 */ /* 0x002fe4000ff3e0ff */
[----:B------:R-:W-:Y:S01]  /*4920*/  PRMT R36, RZ, 0x7610, R36 ;  /* 0x00007610ff247816 */ /* 0x000fe20000000024 */
[C---:B------:R-:W-:Y:S01]  /*4930*/  IMAD.X R45, R0.reuse, 0x1, R81, P3 ;  /* 0x00000001002d7824 */ /* 0x040fe200018e0651 */
[----:B------:R-:W-:Y:S01]  /*4940*/  PRMT R160, RZ, 0x7610, R160 ;  /* 0x00007610ffa07816 */ /* 0x000fe200000000a0 */
[----:B------:R0:W4:Y:S01]  /*4950*/  @!P0 LDG.E.U8 R38, desc[UR8][R96.64] ;  /* 0x0000000860268981 */ /* 0x000122000c1e1100 */
[----:B------:R-:W-:Y:S02]  /*4960*/  PRMT R162, RZ, 0x7610, R162 ;  /* 0x00007610ffa27816 */ /* 0x000fe400000000a2 */
[----:B------:R-:W-:Y:S01]  /*4970*/  PRMT R164, RZ, 0x7610, R164 ;  /* 0x00007610ffa47816 */ /* 0x000fe200000000a4 */
[----:B------:R-:W4:Y:S01]  /*4980*/  @!P0 LDG.E.U8 R158, desc[UR8][R90.64] ;  /* 0x000000085a9e8981 */ /* 0x000f22000c1e1100 */
[----:B------:R-:W-:-:S02]  /*4990*/  IADD3.X R61, R0, UR32, RZ, P2, !PT ;  /* 0x00000020003d7c10 */ /* 0x000fc400097fe4ff */
[----:B------:R-:W-:Y:S01]  /*49a0*/  IADD3.X R47, R0, UR33, RZ, P1, !PT ;  /* 0x00000021002f7c10 */ /* 0x000fe20008ffe4ff */
[----:B------:R-:W4:Y:S04]  /*49b0*/  @!P0 LDG.E.U8 R36, desc[UR8][R62.64] ;  /* 0x000000083e248981 */ /* 0x000f28000c1e1100 */
[----:B------:R1:W4:Y:S04]  /*49c0*/  @!P0 LDG.E.U8 R162, desc[UR8][R60.64] ;  /* 0x000000083ca28981 */ /* 0x000328000c1e1100 */
[----:B------:R-:W4:Y:S04]  /*49d0*/  @!P0 LDG.E.U8 R160, desc[UR8][R46.64] ;  /* 0x000000082ea08981 */ /* 0x000f28000c1e1100 */
[----:B------:R1:W4:Y:S04]  /*49e0*/  @!P0 LDG.E.U8 R164, desc[UR8][R44.64] ;  /* 0x000000082ca48981 */ /* 0x000328000c1e1100 */
[----:B------:R-:W-:Y:S04]  /*49f0*/  LDS.U8 R152, [R95+UR4+0x40] ;  /* 0x000040045f987984 */ /* 0x000fe80008000000 */
        /* <DEDUP_REMOVED lines=13> */
[----:B------:R-:W-:Y:S04]  /*4ad0*/  LDS.U8 R118, [R94+UR4] ;  /* 0x000000045e767984 */ /* 0x000fe80008000000 */
[----:B------:R-:W-:Y:S04]  /*4ae0*/  LDS.U8 R135, [R94+UR4+0x20] ;  /* 0x000020045e877984 */ /* 0x000fe80008000000 */
[----:B------:R-:W-:Y:S04]  /*4af0*/  LDS.U8 R136, [R94+UR4+0x40] ;  /* 0x000040045e887984 */ /* 0x000fe80008000000 */
[----:B------:R-:W-:Y:S04]  /*4b00*/  LDS.U8 R137, [R94+UR4+0x60] ;  /* 0x000060045e897984 */ /* 0x000fe80008000000 */
[----:B------:R-:W-:Y:S04]  /*4b10*/  LDS.U8 R138, [R94+UR4+0x200] ;  /* 0x000200045e8a7984 */ /* 0x000fe80008000000 */
[----:B------:R-:W4:Y:S04]  /*4b20*/  LDS.U8 R139, [R94+UR4+0x220] ;  /* 0x000220045e8b7984 */ /* 0x000f280008000000 */
[----:B------:R-:W-:Y:S04]  /*4b30*/  LDS.U8 R140, [R94+UR4+0x240] ;  /* 0x000240045e8c7984 */ /* 0x000fe80008000000 */
[----:B------:R-:W-:Y:S04]  /*4b40*/  LDS.U8 R141, [R94+UR4+0x260] ;  /* 0x000260045e8d7984 */ /* 0x000fe80008000000 */
[----:B------:R-:W-:Y:S04]  /*4b50*/  LDS.U8 R142, [R94+UR4+0x400] ;  /* 0x000400045e8e7984 */ /* 0x000fe80008000000 */
[----:B------:R-:W-:Y:S04]  /*4b60*/  LDS.U8 R143, [R94+UR4+0x420] ;  /* 0x000420045e8f7984 */ /* 0x000fe80008000000 */
[----:B------:R-:W-:Y:S04]  /*4b70*/  LDS.U8 R104, [R94+UR4+0x440] ;  /* 0x000440045e687984 */ /* 0x000fe80008000000 */
[----:B0-----:R-:W-:Y:S04]  /*4b80*/  LDS.U8 R97, [R94+UR4+0x460] ;  /* 0x000460045e617984 */ /* 0x001fe80008000000 */
[----:B------:R-:W-:Y:S04]  /*4b90*/  LDS.U8 R117, [R94+UR4+0x600] ;  /* 0x000600045e757984 */ /* 0x000fe80008000000 */
[----:B------:R-:W-:Y:S04]  /*4ba0*/  LDS.U8 R96, [R94+UR4+0x620] ;  /* 0x000620045e607984 */ /* 0x000fe80008000000 */
[----:B------:R-:W-:Y:S04]  /*4bb0*/  LDS.U8 R114, [R94+UR4+0x640] ;  /* 0x000640045e727984 */ /* 0x000fe80008000000 */
[----:B------:R-:W-:Y:S04]  /*4bc0*/  LDS.U8 R113, [R94+UR4+0x660] ;  /* 0x000660045e717984 */ /* 0x000fe80008000000 */
[----:B-1----:R-:W-:Y:S04]  /*4bd0*/  LDS.U8 R60, [R93+UR4] ;  /* 0x000000045d3c7984 */ /* 0x002fe80008000000 */
[----:B------:R-:W-:Y:S04]  /*4be0*/  LDS.U8 R61, [R93+UR4+0x20] ;  /* 0x000020045d3d7984 */ /* 0x000fe80008000000 */
[----:B------:R-:W-:Y:S04]  /*4bf0*/  LDS.U8 R62, [R93+UR4+0x40] ;  /* 0x000040045d3e7984 */ /* 0x000fe80008000000 */
[----:B------:R-:W0:Y:S04]  /*4c00*/  LDS.U8 R63, [R93+UR4+0x60] ;  /* 0x000060045d3f7984 */ /* 0x000e280008000000 */
[----:B------:R-:W-:Y:S04]  /*4c10*/  LDS.U8 R44, [R93+UR4+0x200] ;  /* 0x000200045d2c7984 */ /* 0x000fe80008000000 */
[----:B------:R-:W1:Y:S04]  /*4c20*/  LDS.U8 R45, [R93+UR4+0x220] ;  /* 0x000220045d2d7984 */ /* 0x000e680008000000 */
        /* <DEDUP_REMOVED lines=25> */
[----:B------:R-:W-:Y:S01]  /*4dc0*/  LDS.U8 R102, [R92+UR4+0x660] ;  /* 0x000660045c667984 */ /* 0x000fe20008000000 */
[----:B------:R-:W-:Y:S06]  /*4dd0*/  BAR.SYNC.DEFER_BLOCKING 0x0 ;  /* 0x0000000000007b1d */ /* 0x000fec0000010000 */
[----:B--2---:R2:W-:Y:S04]  /*4de0*/  STS.U8 [R100+UR4+0x240], R169 ;  /* 0x000240a964007988 */ /* 0x0045e80008000004 */
[----:B---3--:R-:W-:Y:S04]  /*4df0*/  STS.U8 [R100+UR4], R183 ;  /* 0x000000b764007988 */ /* 0x008fe80008000004 */
[----:B------:R-:W-:Y:S01]  /*4e00*/  STS.U8 [R100+UR4+0x40], R181 ;  /* 0x000040b564007988 */ /* 0x000fe20008000004 */
[----:B--2---:R-:W-:-:S03]  /*4e10*/  LOP3.LUT R169, R100, 0x30, RZ, 0x3c, !PT ;  /* 0x0000003064a97812 */ /* 0x004fc600078e3cff */
[----:B-----5:R-:W-:Y:S04]  /*4e20*/  STS.U8 [R100+UR4+0x200], R171 ;  /* 0x000200ab64007988 */ /* 0x020fe80008000004 */
[----:B----4-:R-:W-:Y:S04]  /*4e30*/  STS.U8 [R100+UR4+0x400], R37 ;  /* 0x0004002564007988 */ /* 0x010fe80008000004 */
        /* <DEDUP_REMOVED lines=26> */
[----:B------:R-:W-:Y:S01]  /*4fe0*/  STS.U8 [R169+UR4+0x7c0], R164 ;  /* 0x0007c0a4a9007988 */ /* 0x000fe20008000004 */
[----:B------:R-:W-:Y:S06]  /*4ff0*/  BAR.SYNC.DEFER_BLOCKING 0x0 ;  /* 0x0000000000007b1d */ /* 0x000fec0000010000 */
[----:B------:R-:W2:Y:S04]  /*5000*/  LDSM.16.M88.4 R32, [R84+UR7] ;  /* 0x000000075420783b */ /* 0x000ea80008000200 */
[----:B------:R-:W3:Y:S01]  /*5010*/  LDSM.16.M88.4 R36, [R84+UR7+0x400] ;  /* 0x000400075424783b */ /* 0x000ee20008000200 */
[----:B------:R-:W-:-:S02]  /*5020*/  IMAD R138, R139, 0x100, R138 ;  /* 0x000001008b8a7824 */ /* 0x000fc400078e028a */
[----:B------:R-:W-:Y:S02]  /*5030*/  IMAD R105, R144, 0x100, R105 ;  /* 0x0000010090697824 */ /* 0x000fe400078e0269 */
[----:B------:R-:W-:Y:S02]  /*5040*/  IMAD R151, R151, 0x100, R128 ;  /* 0x0000010097977824 */ /* 0x000fe400078e0280 */
[----:B------:R-:W-:Y:S02]  /*5050*/  IMAD R148, R148, 0x100, R127 ;  /* 0x0000010094947824 */ /* 0x000fe400078e027f */
[----:B------:R-:W-:Y:S02]  /*5060*/  IMAD R144, R135, 0x100, R118 ;  /* 0x0000010087907824 */ /* 0x000fe400078e0276 */
[----:B0-----:R-:W-:Y:S01]  /*5070*/  IMAD R135, R63, 0x100, R62 ;  /* 0x000001003f877824 */ /* 0x001fe200078e023e */
[----:B------:R-:W-:Y:S01]  /*5080*/  F2FP.F16.E4M3.UNPACK_B R63, R138 ;  /* 0x0000008aff3f723e */ /* 0x000fe200020006ff */
[----:B-1----:R-:W-:Y:S01]  /*5090*/  IMAD R138, R45, 0x100, R44 ;  /* 0x000001002d8a7824 */ /* 0x002fe200078e022c */
[----:B------:R-:W-:Y:S01]  /*50a0*/  F2FP.F16.E4M3.UNPACK_B R62, R148 ;  /* 0x00000094ff3e723e */ /* 0x000fe200020006ff */
[----:B------:R-:W-:-:S02]  /*50b0*/  IMAD R104, R97, 0x100, R104 ;  /* 0x0000010061687824 */ /* 0x000fc400078e0268 */
[----:B------:R-:W-:Y:S02]  /*50c0*/  IMAD R117, R96, 0x100, R117 ;  /* 0x0000010060757824 */ /* 0x000fe400078e0275 */
[----:B------:R-:W-:Y:S01]  /*50d0*/  IMAD R139, R61, 0x100, R60 ;  /* 0x000001003d8b7824 */ /* 0x000fe200078e023c */
[----:B------:R-:W-:Y:S01]  /*50e0*/  F2FP.F16.E4M3.UNPACK_B R60, R151 ;  /* 0x00000097ff3c723e */ /* 0x000fe200020006ff */
[----:B------:R-:W-:Y:S01]  /*50f0*/  IMAD R45, R91, 0x100, R90 ;  /* 0x000001005b2d7824 */ /* 0x000fe200078e025a */
[----:B------:R-:W-:Y:S01]  /*5100*/  F2FP.F16.E4M3.UNPACK_B R61, R144 ;  /* 0x00000090ff3d723e */ /* 0x000fe200020006ff */
[----:B------:R-:W-:Y:S02]  /*5110*/  IMAD R136, R137, 0x100, R136 ;  /* 0x0000010089887824 */ /* 0x000fe400078e0288 */
[----:B------:R-:W-:Y:S01]  /*5120*/  IMAD R137, R47, 0x100, R46 ;  /* 0x000001002f897824 */ /* 0x000fe200078e022e */
[----:B--2---:R-:W-:Y:S02]  /*5130*/  F2FP.F16.E4M3.UNPACK_B R96, R32 ;  /* 0x00000020ff60723e */ /* 0x004fe400020006ff */
[----:B------:R-:W-:-:S02]  /*5140*/  F2FP.F16.E4M3.UNPACK_B R97, R33 ;  /* 0x00000021ff61723e */ /* 0x000fc400020006ff */
[----:B---3--:R-:W-:Y:S02]  /*5150*/  F2FP.F16.E4M3.UNPACK_B R90, R36 ;  /* 0x00000024ff5a723e */ /* 0x008fe400020006ff */
[----:B------:R-:W-:-:S03]  /*5160*/  F2FP.F16.E4M3.UNPACK_B R91, R37 ;  /* 0x00000025ff5b723e */ /* 0x000fc600020006ff */
[----:B------:R-:W-:Y:S01]  /*5170*/  HMMA.16816.F32 R40, R60, R96, R40 ;  /* 0x000000603c28723c */ /* 0x000fe20000001828 */
[----:B------:R-:W-:-:S05]  /*5180*/  IMAD R47, R134, 0x100, R133 ;  /* 0x00000100862f7824 */ /* 0x000fca00078e0285 */
[----:B------:R-:W-:Y:S01]  /*5190*/  HMMA.16816.F32 R56, R60, R90, R56 ;  /* 0x0000005a3c38723c */ /* 0x000fe20000001838 */
[----:B------:R-:W-:Y:S02]  /*51a0*/  F2FP.F16.E4M3.UNPACK_B R44, R139 ;  /* 0x0000008bff2c723e */ /* 0x000fe400020006ff */
[----:B------:R-:W-:Y:S02]  /*51b0*/  F2FP.F16.E4M3.UNPACK_B R46, R138 ;  /* 0x0000008aff2e723e */ /* 0x000fe400020006ff */
[----:B------:R-:W-:Y:S02]  /*51c0*/  F2FP.F16.E4M3.UNPACK_B R45, R45 ;  /* 0x0000002dff2d723e */ /* 0x000fe400020006ff */
[----:B------:R-:W-:Y:S01]  /*51d0*/  F2FP.F16.E4M3.UNPACK_B R47, R47 ;  /* 0x0000002fff2f723e */ /* 0x000fe200020006ff */
[----:B------:R-:W-:Y:S02]  /*51e0*/  IMAD R128, R153, 0x100, R152 ;  /* 0x0000010099807824 */ /* 0x000fe400078e0298 */
[----:B------:R-:W-:-:S02]  /*51f0*/  IMAD R127, R150, 0x100, R149 ;  /* 0x00000100967f7824 */ /* 0x000fc400078e0295 */
[----:B------:R-:W-:Y:S02]  /*5200*/  IMAD R140, R141, 0x100, R140 ;  /* 0x000001008d8c7824 */ /* 0x000fe400078e028c */
[----:B------:R-:W-:Y:S01]  /*5210*/  HMMA.16816.F32 R52, R44, R96, R52 ;  /* 0x000000602c34723c */ /* 0x000fe20000001834 */
[----:B------:R-:W-:Y:S02]  /*5220*/  F2FP.F16.E4M3.UNPACK_B R60, R128 ;  /* 0x00000080ff3c723e */ /* 0x000fe400020006ff */
[----:B------:R-:W-:-:S03]  /*5230*/  F2FP.F16.E4M3.UNPACK_B R62, R127 ;  /* 0x0000007fff3e723e */ /* 0x000fc600020006ff */
[----:B------:R-:W-:Y:S01]  /*5240*/  HMMA.16816.F32 R48, R44, R90, R48 ;  /* 0x0000005a2c30723c */ /* 0x000fe20000001830 */
[----:B------:R-:W-:Y:S02]  /*5250*/  F2FP.F16.E4M3.UNPACK_B R61, R136 ;  /* 0x00000088ff3d723e */ /* 0x000fe400020006ff */
[----:B------:R-:W-:Y:S02]  /*5260*/  F2FP.F16.E4M3.UNPACK_B R63, R140 ;  /* 0x0000008cff3f723e */ /* 0x000fe400020006ff */
[----:B------:R-:W-:Y:S02]  /*5270*/  F2FP.F16.E4M3.UNPACK_B R32, R32.H1 ;  /* 0x00000020ff20723e */ /* 0x000fe400030006ff */
[----:B------:R-:W-:Y:S02]  /*5280*/  F2FP.F16.E4M3.UNPACK_B R33, R33.H1 ;  /* 0x00000021ff21723e */ /* 0x000fe400030006ff */
[----:B------:R-:W-:Y:S02]  /*5290*/  F2FP.F16.E4M3.UNPACK_B R36, R36.H1 ;  /* 0x00000024ff24723e */ /* 0x000fe400030006ff */
[----:B------:R-:W-:-:S03]  /*52a0*/  F2FP.F16.E4M3.UNPACK_B R37, R37.H1 ;  /* 0x00000025ff25723e */ /* 0x000fc600030006ff */
[----:B------:R-:W-:Y:S01]  /*52b0*/  HMMA.16816.F32 R40, R60, R32, R40 ;  /* 0x000000203c28723c */ /* 0x000fe20000001828 */
[----:B------:R-:W-:Y:S02]  /*52c0*/  IMAD R131, R132, 0x100, R131 ;  /* 0x0000010084837824 */ /* 0x000fe400078e0283 */
[----:B------:R-:W-:-:S03]  /*52d0*/  IMAD R47, R126, 0x100, R125 ;  /* 0x000001007e2f7824 */ /* 0x000fc600078e027d */
        /* <DEDUP_REMOVED lines=14> */
[----:B------:R-:W-:Y:S02]  /*53c0*/  F2FP.F16.E4M3.UNPACK_B R32, R34 ;  /* 0x00000022ff20723e */ /* 0x000fe400020006ff */
[----:B------:R-:W-:Y:S02]  /*53d0*/  F2FP.F16.E4M3.UNPACK_B R33, R35 ;  /* 0x00000023ff21723e */ /* 0x000fe400020006ff */
[----:B------:R-:W-:Y:S02]  /*53e0*/  F2FP.F16.E4M3.UNPACK_B R36, R38 ;  /* 0x00000026ff24723e */ /* 0x000fe400020006ff */
[----:B------:R-:W-:-:S03]  /*53f0*/  F2FP.F16.E4M3.UNPACK_B R37, R39 ;  /* 0x00000027ff25723e */ /* 0x000fc600020006ff */
[----:B------:R-:W-:Y:S01]  /*5400*/  HMMA.16816.F32 R40, R60, R32, R40 ;  /* 0x000000203c28723c */ /* 0x000fe20000001828 */
[----:B------:R-:W-:Y:S02]  /*5410*/  IMAD R129, R130, 0x100, R129 ;  /* 0x0000010082817824 */ /* 0x000fe400078e0281 */
[----:B------:R-:W-:-:S03]  /*5420*/  IMAD R121, R122, 0x100, R121 ;  /* 0x000001007a797824 */ /* 0x000fc600078e0279 */
[----:B------:R-:W-:Y:S01]  /*5430*/  HMMA.16816.F32 R56, R60, R36, R56 ;  /* 0x000000243c38723c */ /* 0x000fe20000001838 */
[----:B------:R-:W-:Y:S02]  /*5440*/  IMAD R123, R124, 0x100, R123 ;  /* 0x000001007c7b7824 */ /* 0x000fe400078e027b */
[----:B------:R-:W-:Y:S01]  /*5450*/  IMAD R47, R115, 0x100, R116 ;  /* 0x00000100732f7824 */ /* 0x000fe200078e0274 */
[----:B------:R-:W-:Y:S02]  /*5460*/  F2FP.F16.E4M3.UNPACK_B R44, R129 ;  /* 0x00000081ff2c723e */ /* 0x000fe400020006ff */
[----:B------:R-:W-:Y:S02]  /*5470*/  F2FP.F16.E4M3.UNPACK_B R46, R121 ;  /* 0x00000079ff2e723e */ /* 0x000fe400020006ff */
[----:B------:R-:W-:Y:S02]  /*5480*/  F2FP.F16.E4M3.UNPACK_B R45, R123 ;  /* 0x0000007bff2d723e */ /* 0x000fe400020006ff */
[----:B------:R-:W-:Y:S01]  /*5490*/  F2FP.F16.E4M3.UNPACK_B R47, R47 ;  /* 0x0000002fff2f723e */ /* 0x000fe200020006ff */
[----:B------:R-:W-:-:S02]  /*54a0*/  IMAD R106, R145, 0x100, R106 ;  /* 0x00000100916a7824 */ /* 0x000fc400078e026a */
[----:B------:R-:W-:-:S04]  /*54b0*/  IMAD R113, R113, 0x100, R114 ;  /* 0x0000010071717824 */ /* 0x000fc800078e0272 */
[C---:B------:R-:W-:Y:S06]  /*54c0*/  HMMA.16816.F32 R52, R44.reuse, R32, R52 ;  /* 0x000000202c34723c */ /* 0x040fec0000001834 */
[----:B------:R-:W-:Y:S01]  /*54d0*/  HMMA.16816.F32 R48, R44, R36, R48 ;  /* 0x000000242c30723c */ /* 0x000fe20000001830 */
[----:B------:R-:W-:Y:S02]  /*54e0*/  F2FP.F16.E4M3.UNPACK_B R32, R106 ;  /* 0x0000006aff20723e */ /* 0x000fe400020006ff */
[----:B------:R-:W-:-:S04]  /*54f0*/  F2FP.F16.E4M3.UNPACK_B R33, R104 ;  /* 0x00000068ff21723e */ /* 0x000fc800020006ff */
[----:B------:R-:W-:Y:S02]  /*5500*/  F2FP.F16.E4M3.UNPACK_B R46, R34.H1 ;  /* 0x00000022ff2e723e */ /* 0x000fe400030006ff */
[----:B------:R-:W-:Y:S02]  /*5510*/  F2FP.F16.E4M3.UNPACK_B R47, R35.H1 ;  /* 0x00000023ff2f723e */ /* 0x000fe400030006ff */
[----:B------:R-:W-:Y:S02]  /*5520*/  F2FP.F16.E4M3.UNPACK_B R34, R105 ;  /* 0x00000069ff22723e */ /* 0x000fe400020006ff */
[----:B------:R-:W-:Y:S02]  /*5530*/  F2FP.F16.E4M3.UNPACK_B R35, R113 ;  /* 0x00000071ff23723e */ /* 0x000fe400020006ff */
[----:B------:R-:W-:Y:S02]  /*5540*/  F2FP.F16.E4M3.UNPACK_B R44, R38.H1 ;  /* 0x00000026ff2c723e */ /* 0x000fe400030006ff */
[----:B------:R-:W-:Y:S01]  /*5550*/  F2FP.F16.E4M3.UNPACK_B R45, R39.H1 ;  /* 0x00000027ff2d723e */ /* 0x000fe200030006ff */
[----:B------:R-:W-:-:S02]  /*5560*/  USHF.R.S32.HI UR61, URZ, 0x1f, UR6 ;  /* 0x0000001f3f3d7899 */ /* 0x000fc40008011406 */
[----:B------:R-:W-:Y:S02]  /*5570*/  UIADD3 UR59, UP2, UR6, UR59, URZ ;  /* 0x0000003b063b7290 */ /* 0x000fe4000ff5e03f */
[----:B------:R-:W-:Y:S02]  /*5580*/  UIADD3 UR58, UP6, UR6, UR58, URZ ;  /* 0x0000003a063a7290 */ /* 0x000fe4000ffde03f */
[----:B------:R-:W-:Y:S02]  /*5590*/  UIADD3 UR57, UP5, UR6, UR57, URZ ;  /* 0x0000003906397290 */ /* 0x000fe4000ffbe03f */
[----:B------:R-:W-:Y:S01]  /*55a0*/  IADD3 R82, P6, R82, UR6, RZ ;  /* 0x0000000652527c10 */ /* 0x000fe2000ffde0ff */
[----:B------:R-:W-:Y:S01]  /*55b0*/  UIADD3 UR10, UR10, -0x1, URZ ;  /* 0xffffffff0a0a7890 */ /* 0x000fe2000fffe03f */
[----:B------:R-:W-:Y:S01]  /*55c0*/  HMMA.16816.F32 R40, R32, R46, R40 ;  /* 0x0000002e2028723c */ /* 0x000fe20000001828 */
[----:B------:R-:W-:Y:S01]  /*55d0*/  UIADD3.X UR35, UR61, UR35, URZ, UP2, !UPT ;  /* 0x000000233d237290 */ /* 0x000fe200097fe43f */
[----:B------:R-:W-:Y:S01]  /*55e0*/  IADD3 R68, P0, R68, UR5, RZ ;  /* 0x0000000544447c10 */ /* 0x000fe2000ff1e0ff */
[----:B------:R-:W-:-:S02]  /*55f0*/  UIADD3.X UR34, UR61, UR34, URZ, UP6, !UPT ;  /* 0x000000223d227290 */ /* 0x000fc4000b7fe43f */
[----:B------:R-:W-:Y:S01]  /*5600*/  UIADD3.X UR33, UR61, UR33, URZ, UP5, !UPT ;  /* 0x000000213d217290 */ /* 0x000fe2000affe43f */
[----:B------:R-:W-:Y:S01]  /*5610*/  HMMA.16816.F32 R56, R32, R44, R56 ;  /* 0x0000002c2038723c */ /* 0x000fe20000001838 */
[----:B------:R-:W-:Y:S01]  /*5620*/  UIADD3 UR56, UP1, UR6, UR56, URZ ;  /* 0x0000003806387290 */ /* 0x000fe2000ff3e03f */
[----:B------:R-:W-:Y:S01]  /*5630*/  IADD3.X R79, R79, UR61, RZ, P6, !PT ;  /* 0x0000003d4f4f7c10 */ /* 0x000fe2000b7fe4ff */
[----:B------:R-:W-:Y:S02]  /*5640*/  UIADD3 UR55, UP0, UR6, UR55, URZ ;  /* 0x0000003706377290 */ /* 0x000fe4000ff1e03f */
[----:B------:R-:W-:Y:S02]  /*5650*/  UIADD3 UR54, UP4, UR6, UR54, URZ ;  /* 0x0000003606367290 */ /* 0x000fe4000ff9e03f */
[----:B------:R-:W-:Y:S01]  /*5660*/  IMAD.U32 R33, RZ, RZ, UR5 ;  /* 0x00000005ff217e24 */ /* 0x000fe2000f8e00ff */
[----:B------:R-:W-:Y:S02]  /*5670*/  UIADD3 UR53, UP3, UR6, UR53, URZ ;  /* 0x0000003506357290 */ /* 0x000fe4000ff7e03f */
[----:B------:R-:W-:-:S02]  /*5680*/  UIADD3 UR52, UP2, UR6, UR52, URZ ;  /* 0x0000003406347290 */ /* 0x000fc4000ff5e03f */
[----:B------:R-:W-:Y:S02]  /*5690*/  UIADD3 UR51, UP6, UR6, UR51, URZ ;  /* 0x0000003306337290 */ /* 0x000fe4000ffde03f */
[----:B------:R-:W-:Y:S01]  /*56a0*/  UIADD3 UR50, UP5, UR6, UR50, URZ ;  /* 0x0000003206327290 */ /* 0x000fe2000ffbe03f */
[----:B------:R-:W-:Y:S01]  /*56b0*/  IMAD R111, R111, 0x100, R112 ;  /* 0x000001006f6f7824 */ /* 0x000fe200078e0270 */
[----:B------:R-:W-:Y:S01]  /*56c0*/  ISETP.NE.U32.AND P6, PT, RZ, UR10, PT ;  /* 0x0000000aff007c0c */ /* 0x000fe2000bfc5070 */
[----:B------:R-:W-:Y:S02]  /*56d0*/  IMAD R109, R109, 0x100, R110 ;  /* 0x000001006d6d7824 */ /* 0x000fe400078e026e */
[----:B------:R-:W-:Y:S02]  /*56e0*/  IMAD R107, R107, 0x100, R108 ;  /* 0x000001006b6b7824 */ /* 0x000fe400078e026c */
[----:B------:R-:W-:Y:S01]  /*56f0*/  IMAD R102, R102, 0x100, R103 ;  /* 0x0000010066667824 */ /* 0x000fe200078e0267 */
[----:B------:R-:W-:Y:S01]  /*5700*/  UIADD3.X UR32, UR61, UR32, URZ, UP1, !UPT ;  /* 0x000000203d207290 */ /* 0x000fe20008ffe43f */
[----:B------:R-:W-:Y:S01]  /*5710*/  LEA.HI.X.SX32 R66, R33, R66, 0x1, P0 ;  /* 0x0000004221427211 */ /* 0x000fe200000f0eff */
[----:B------:R-:W-:Y:S01]  /*5720*/  UIADD3.X UR31, UR61, UR31, URZ, UP0, !UPT ;  /* 0x0000001f3d1f7290 */ /* 0x000fe200087fe43f */
[----:B------:R-:W-:Y:S01]  /*5730*/  IADD3 R83, P0, R83, UR6, RZ ;  /* 0x0000000653537c10 */ /* 0x000fe2000ff1e0ff */
[----:B------:R-:W-:-:S02]  /*5740*/  UIADD3.X UR30, UR61, UR30, URZ, UP4, !UPT ;  /* 0x0000001e3d1e7290 */ /* 0x000fc4000a7fe43f */
[----:B------:R-:W-:Y:S02]  /*5750*/  UIADD3.X UR29, UR61, UR29, URZ, UP3, !UPT ;  /* 0x0000001d3d1d7290 */ /* 0x000fe40009ffe43f */
[----:B------:R-:W-:Y:S02]  /*5760*/  UIADD3.X UR28, UR61, UR28, URZ, UP2, !UPT ;  /* 0x0000001c3d1c7290 */ /* 0x000fe400097fe43f */
[----:B------:R-:W-:Y:S02]  /*5770*/  UIADD3.X UR27, UR61, UR27, URZ, UP6, !UPT ;  /* 0x0000001b3d1b7290 */ /* 0x000fe4000b7fe43f */
[----:B------:R-:W-:Y:S02]  /*5780*/  UIADD3.X UR26, UR61, UR26, URZ, UP5, !UPT ;  /* 0x0000001a3d1a7290 */ /* 0x000fe4000affe43f */
[----:B------:R-:W-:Y:S02]  /*5790*/  UIADD3 UR49, UP1, UR6, UR49, URZ ;  /* 0x0000003106317290 */ /* 0x000fe4000ff3e03f */
[----:B------:R-:W-:-:S02]  /*57a0*/  UIADD3 UR48, UP0, UR6, UR48, URZ ;  /* 0x0000003006307290 */ /* 0x000fc4000ff1e03f */
[----:B------:R-:W-:Y:S02]  /*57b0*/  UIADD3 UR47, UP4, UR6, UR47, URZ ;  /* 0x0000002f062f7290 */ /* 0x000fe4000ff9e03f */
[----:B------:R-:W-:Y:S02]  /*57c0*/  UIADD3 UR46, UP3, UR6, UR46, URZ ;  /* 0x0000002e062e7290 */ /* 0x000fe4000ff7e03f */
[----:B------:R-:W-:Y:S02]  /*57d0*/  UIADD3 UR45, UP2, UR6, UR45, URZ ;  /* 0x0000002d062d7290 */ /* 0x000fe4000ff5e03f */
[----:B------:R-:W-:Y:S02]  /*57e0*/  UIADD3 UR44, UP6, UR6, UR44, URZ ;  /* 0x0000002c062c7290 */ /* 0x000fe4000ffde03f */
[----:B------:R-:W-:Y:S01]  /*57f0*/  UIADD3 UR43, UP5, UR6, UR43, URZ ;  /* 0x0000002b062b7290 */ /* 0x000fe2000ffbe03f */
[----:B------:R-:W-:Y:S02]  /*5800*/  F2FP.F16.E4M3.UNPACK_B R36, R111 ;  /* 0x0000006fff24723e */ /* 0x000fe400020006ff */
[----:B------:R-:W-:-:S02]  /*5810*/  F2FP.F16.E4M3.UNPACK_B R38, R109 ;  /* 0x0000006dff26723e */ /* 0x000fc400020006ff */
[----:B------:R-:W-:Y:S02]  /*5820*/  F2FP.F16.E4M3.UNPACK_B R37, R107 ;  /* 0x0000006bff25723e */ /* 0x000fe400020006ff */
[----:B------:R-:W-:Y:S01]  /*5830*/  F2FP.F16.E4M3.UNPACK_B R39, R102 ;  /* 0x00000066ff27723e */ /* 0x000fe200020006ff */
[----:B------:R-:W-:Y:S02]  /*5840*/  UIADD3.X UR25, UR61, UR25, URZ, UP1, !UPT ;  /* 0x000000193d197290 */ /* 0x000fe40008ffe43f */
[----:B------:R-:W-:Y:S01]  /*5850*/  IADD3.X R81, R81, UR61, RZ, P0, !PT ;  /* 0x0000003d51517c10 */ /* 0x000fe200087fe4ff */
[----:B------:R-:W-:Y:S01]  /*5860*/  UIADD3.X UR24, UR61, UR24, URZ, UP0, !UPT ;  /* 0x000000183d187290 */ /* 0x000fe200087fe43f */
[----:B------:R-:W-:Y:S01]  /*5870*/  IADD3 R80, P5, R80, UR6, RZ ;  /* 0x0000000650507c10 */ /* 0x000fe2000ffbe0ff */
        /* <DEDUP_REMOVED lines=10> */
[----:B------:R-:W-:-:S02]  /*5920*/  UIADD3 UR42, UP1, UR6, UR42, URZ ;  /* 0x0000002a062a7290 */ /* 0x000fc4000ff3e03f */
[----:B------:R-:W-:Y:S02]  /*5930*/  UIADD3 UR41, UP0, UR6, UR41, URZ ;  /* 0x0000002906297290 */ /* 0x000fe4000ff1e03f */
[----:B------:R-:W-:Y:S02]  /*5940*/  UIADD3 UR40, UP4, UR6, UR40, URZ ;  /* 0x0000002806287290 */ /* 0x000fe4000ff9e03f */
[----:B------:R-:W-:Y:S02]  /*5950*/  UIADD3 UR39, UP3, UR6, UR39, URZ ;  /* 0x0000002706277290 */ /* 0x000fe4000ff7e03f */
[----:B------:R-:W-:Y:S02]  /*5960*/  UIADD3 UR38, UP2, UR6, UR38, URZ ;  /* 0x0000002606267290 */ /* 0x000fe4000ff5e03f */
[----:B------:R-:W-:Y:S02]  /*5970*/  UIADD3 UR37, UP6, UR6, UR37, URZ ;  /* 0x0000002506257290 */ /* 0x000fe4000ffde03f */
[----:B------:R-:W-:Y:S01]  /*5980*/  UIADD3 UR36, UP5, UR6, UR36, URZ ;  /* 0x0000002406247290 */ /* 0x000fe2000ffbe03f */
[----:B------:R-:W-:Y:S01]  /*5990*/  HMMA.16816.F32 R52, R36, R46, R52 ;  /* 0x0000002e2434723c */ /* 0x000fe20000001834 */
[----:B------:R-:W-:-:S02]  /*59a0*/  UIADD3.X UR18, UR61, UR18, URZ, UP1, !UPT ;  /* 0x000000123d127290 */ /* 0x000fc40008ffe43f */
[----:B------:R-:W-:Y:S01]  /*59b0*/  IADD3.X R77, R77, UR61, RZ, P5, !PT ;  /* 0x0000003d4d4d7c10 */ /* 0x000fe2000affe4ff */
[----:B------:R-:W-:Y:S02]  /*59c0*/  UIADD3.X UR17, UR61, UR17, URZ, UP0, !UPT ;  /* 0x000000113d117290 */ /* 0x000fe400087fe43f */
[----:B------:R-:W-:Y:S01]  /*59d0*/  IADD3.X R75, R75, UR61, RZ, P4, !PT ;  /* 0x0000003d4b4b7c10 */ /* 0x000fe2000a7fe4ff */
[----:B------:R-:W-:Y:S01]  /*59e0*/  UIADD3.X UR16, UR61, UR16, URZ, UP4, !UPT ;  /* 0x000000103d107290 */ /* 0x000fe2000a7fe43f */
[----:B------:R-:W-:Y:S01]  /*59f0*/  HMMA.16816.F32 R48, R36, R44, R48 ;  /* 0x0000002c2430723c */ /* 0x000fe20000001830 */
[----:B------:R-:W-:Y:S02]  /*5a00*/  UIADD3.X UR15, UR61, UR15, URZ, UP3, !UPT ;  /* 0x0000000f3d0f7290 */ /* 0x000fe40009ffe43f */
[----:B------:R-:W-:Y:S01]  /*5a10*/  IADD3.X R73, R73, UR61, RZ, P3, !PT ;  /* 0x0000003d49497c10 */ /* 0x000fe20009ffe4ff */
[----:B------:R-:W-:Y:S02]  /*5a20*/  UIADD3.X UR14, UR61, UR14, URZ, UP2, !UPT ;  /* 0x0000000e3d0e7290 */ /* 0x000fe400097fe43f */
[----:B------:R-:W-:Y:S01]  /*5a30*/  IADD3.X R71, R71, UR61, RZ, P2, !PT ;  /* 0x0000003d47477c10 */ /* 0x000fe200097fe4ff */
[----:B------:R-:W-:-:S02]  /*5a40*/  UIADD3.X UR13, UR61, UR13, URZ, UP6, !UPT ;  /* 0x0000000d3d0d7290 */ /* 0x000fc4000b7fe43f */
[----:B------:R-:W-:Y:S01]  /*5a50*/  IADD3.X R69, R69, UR61, RZ, P1, !PT ;  /* 0x0000003d45457c10 */ /* 0x000fe20008ffe4ff */
[----:B------:R-:W-:Y:S02]  /*5a60*/  UIADD3.X UR12, UR61, UR12, URZ, UP5, !UPT ;  /* 0x0000000c3d0c7290 */ /* 0x000fe4000affe43f */
[----:B------:R-:W-:Y:S01]  /*5a70*/  IADD3.X R67, R67, UR61, RZ, P0, !PT ;  /* 0x0000003d43437c10 */ /* 0x000fe200087fe4ff */
[----:B------:R-:W-:Y:S01]  /*5a80*/  UIADD3 UR11, UR11, -0x40, URZ ;  /* 0xffffffc00b0b7890 */ /* 0x000fe2000fffe03f */
[----:B------:R-:W-:Y:S11]  /*5a90*/  @P6 BRA `(.L_x_1) ;  /* 0xffffffd400dc6947 */ /* 0x000ff6000383ffff */
.L_x_0:
[----:B------:R-:W-:Y:S01]  /*5aa0*/  IMAD.U32 R3, RZ, RZ, UR60 ;  /* 0x0000003cff037e24 */ /* 0x000fe2000f8e00ff */
[----:B------:R-:W-:Y:S01]  /*5ab0*/  F2FP.SATFINITE.E4M3.F32.PACK_AB_MERGE_C R40, R41, R40, RZ ;  /* 0x000000282928723e */ /* 0x000fe200048070ff */
[----:B------:R-:W-:Y:S01]  /*5ac0*/  BAR.SYNC.DEFER_BLOCKING 0x0 ;  /* 0x0000000000007b1d */ /* 0x000fe20000010000 */
[----:B------:R-:W-:Y:S01]  /*5ad0*/  F2FP.SATFINITE.E4M3.F32.PACK_AB_MERGE_C R56, R57, R56, RZ ;  /* 0x000000383938723e */ /* 0x000fe200048070ff */
[----:B------:R-:W-:Y:S01]  /*5ae0*/  IMAD.U32 R0, RZ, RZ, UR60 ;  /* 0x0000003cff007e24 */ /* 0x000fe2000f8e00ff */
[----:B------:R-:W-:Y:S01]  /*5af0*/  F2FP.SATFINITE.E4M3.F32.PACK_AB_MERGE_C R42, R43, R42, RZ ;  /* 0x0000002a2b2a723e */ /* 0x000fe200048070ff */
[----:B------:R-:W-:Y:S01]  /*5b00*/  IMAD R88, R3, 0x4, R88 ;  /* 0x0000000403587824 */ /* 0x000fe200078e0258 */
[----:B------:R-:W-:Y:S01]  /*5b10*/  F2FP.SATFINITE.E4M3.F32.PACK_AB_MERGE_C R58, R59, R58, RZ ;  /* 0x0000003a3b3a723e */ /* 0x000fe200048070ff */
[----:B------:R-:W-:Y:S01]  /*5b20*/  ULDC UR5, c[0x0][0x244] ;  /* 0x0000910000057ab9 */ /* 0x000fe20000000800 */
[----:B------:R-:W-:Y:S01]  /*5b30*/  F2FP.SATFINITE.E4M3.F32.PACK_AB_MERGE_C R52, R53, R52, RZ ;  /* 0x000000343534723e */ /* 0x000fe200048070ff */
[----:B------:R-:W-:Y:S01]  /*5b40*/  ULDC.64 UR6, c[0x0][0x220] ;  /* 0x0000880000067ab9 */ /* 0x000fe20000000a00 */
[----:B------:R-:W-:Y:S01]  /*5b50*/  F2FP.SATFINITE.E4M3.F32.PACK_AB_MERGE_C R48, R49, R48, RZ ;  /* 0x000000303130723e */ /* 0x000fe200048070ff */
[----:B------:R-:W-:Y:S01]  /*5b60*/  ULDC.64 UR10, c[0x0][0x228] ;  /* 0x00008a00000a7ab9 */ /* 0x000fe20000000a00 */
[----:B------:R-:W-:-:S02]  /*5b70*/  F2FP.SATFINITE.E4M3.F32.PACK_AB_MERGE_C R54, R55, R54, RZ ;  /* 0x000000363736723e */ /* 0x000fc400048070ff */
[----:B------:R-:W-:Y:S02]  /*5b80*/  F2FP.SATFINITE.E4M3.F32.PACK_AB_MERGE_C R50, R51, R50, RZ ;  /* 0x000000323332723e */ /* 0x000fe400048070ff */
[----:B------:R-:W-:Y:S02]  /*5b90*/  LOP3.LUT R40, R40, 0xffff, RZ, 0xc0, !PT ;  /* 0x0000ffff28287812 */ /* 0x000fe400078ec0ff */
[----:B------:R-:W-:Y:S02]  /*5ba0*/  LOP3.LUT R3, R56, 0xffff, RZ, 0xc0, !PT ;  /* 0x0000ffff38037812 */ /* 0x000fe400078ec0ff */
[----:B------:R-:W-:Y:S02]  /*5bb0*/  LOP3.LUT R42, R42, 0xffff, RZ, 0xc0, !PT ;  /* 0x0000ffff2a2a7812 */ /* 0x000fe400078ec0ff */
[----:B------:R-:W-:Y:S02]  /*5bc0*/  LOP3.LUT R5, R58, 0xffff, RZ, 0xc0, !PT ;  /* 0x0000ffff3a057812 */ /* 0x000fe400078ec0ff */
[----:B------:R-:W-:-:S02]  /*5bd0*/  LOP3.LUT R52, R52, 0xffff, RZ, 0xc0, !PT ;  /* 0x0000ffff34347812 */ /* 0x000fc400078ec0ff */
[----:B------:R-:W-:Y:S02]  /*5be0*/  LOP3.LUT R7, R48, 0xffff, RZ, 0xc0, !PT ;  /* 0x0000ffff30077812 */ /* 0x000fe400078ec0ff */
[----:B------:R-:W-:Y:S02]  /*5bf0*/  LEA.HI R87, R0, R87, RZ, 0x1c ;  /* 0x0000005700577211 */ /* 0x000fe400078fe0ff */
[----:B------:R-:W-:Y:S02]  /*5c00*/  LOP3.LUT R54, R54, 0xffff, RZ, 0xc0, !PT ;  /* 0x0000ffff36367812 */ /* 0x000fe400078ec0ff */
[----:B------:R-:W-:Y:S02]  /*5c10*/  LOP3.LUT R11, R50, 0xffff, RZ, 0xc0, !PT ;  /* 0x0000ffff320b7812 */ /* 0x000fe400078ec0ff */
[----:B------:R-:W-:Y:S02]  /*5c20*/  PRMT R9, R40, 0x3340, R3 ;  /* 0x0000334028097816 */ /* 0x000fe40000000003 */
[----:B------:R-:W-:-:S02]  /*5c30*/  SHF.R.U32.HI R0, RZ, 0x8, R40 ;  /* 0x00000008ff007819 */ /* 0x000fc40000011628 */
[----:B------:R-:W-:Y:S02]  /*5c40*/  SHF.R.U32.HI R3, RZ, 0x8, R3 ;  /* 0x00000008ff037819 */ /* 0x000fe40000011603 */
[----:B------:R-:W-:Y:S02]  /*5c50*/  SHF.R.U32.HI R2, RZ, 0x8, R42 ;  /* 0x00000008ff027819 */ /* 0x000fe4000001162a */
[--C-:B------:R-:W-:Y:S02]  /*5c60*/  PRMT R10, R42, 0x3340, R5.reuse ;  /* 0x000033402a0a7816 */ /* 0x100fe40000000005 */
[----:B------:R-:W-:Y:S02]  /*5c70*/  SHF.R.U32.HI R4, RZ, 0x8, R5 ;  /* 0x00000008ff047819 */ /* 0x000fe40000011605 */
[----:B------:R-:W-:Y:S02]  /*5c80*/  PRMT R12, R52, 0x3340, R7 ;  /* 0x00003340340c7816 */ /* 0x000fe40000000007 */
[----:B------:R-:W-:-:S02]  /*5c90*/  SHF.R.U32.HI R5, RZ, 0x8, R52 ;  /* 0x00000008ff057819 */ /* 0x000fc40000011634 */
[----:B------:R-:W-:Y:S02]  /*5ca0*/  SHF.R.U32.HI R7, RZ, 0x8, R7 ;  /* 0x00000008ff077819 */ /* 0x000fe40000011607 */
[----:B------:R-:W-:Y:S02]  /*5cb0*/  SHF.R.U32.HI R6, RZ, 0x8, R54 ;  /* 0x00000008ff067819 */ /* 0x000fe40000011636 */
[--C-:B------:R-:W-:Y:S02]  /*5cc0*/  SHF.R.U32.HI R8, RZ, 0x8, R11.reuse ;  /* 0x00000008ff087819 */ /* 0x100fe4000001160b */
[----:B------:R-:W-:Y:S02]  /*5cd0*/  PRMT R13, R54, 0x3340, R11 ;  /* 0x00003340360d7816 */ /* 0x000fe4000000000b */
[----:B------:R-:W-:Y:S02]  /*5ce0*/  LOP3.LUT R0, R0, 0xffff, RZ, 0xc0, !PT ;  /* 0x0000ffff00007812 */ /* 0x000fe400078ec0ff */
[----:B------:R-:W-:-:S02]  /*5cf0*/  LOP3.LUT R3, R3, 0xffff, RZ, 0xc0, !PT ;  /* 0x0000ffff03037812 */ /* 0x000fc400078ec0ff */
[----:B------:R-:W-:Y:S02]  /*5d00*/  LOP3.LUT R11, R2, 0xffff, RZ, 0xc0, !PT ;  /* 0x0000ffff020b7812 */ /* 0x000fe400078ec0ff */
[----:B------:R-:W-:Y:S02]  /*5d10*/  LOP3.LUT R4, R4, 0xffff, RZ, 0xc0, !PT ;  /* 0x0000ffff04047812 */ /* 0x000fe400078ec0ff */
[----:B------:R-:W-:Y:S02]  /*5d20*/  LOP3.LUT R2, R5, 0xffff, RZ, 0xc0, !PT ;  /* 0x0000ffff05027812 */ /* 0x000fe400078ec0ff */
[----:B------:R-:W-:Y:S02]  /*5d30*/  LOP3.LUT R7, R7, 0xffff, RZ, 0xc0, !PT ;  /* 0x0000ffff07077812 */ /* 0x000fe400078ec0ff */
[----:B------:R-:W-:Y:S02]  /*5d40*/  LOP3.LUT R5, R6, 0xffff, RZ, 0xc0, !PT ;  /* 0x0000ffff06057812 */ /* 0x000fe400078ec0ff */
[----:B------:R-:W-:-:S02]  /*5d50*/  LOP3.LUT R8, R8, 0xffff, RZ, 0xc0, !PT ;  /* 0x0000ffff08087812 */ /* 0x000fc400078ec0ff */
[----:B------:R-:W-:Y:S02]  /*5d60*/  PRMT R0, R0, 0x3340, R3 ;  /* 0x0000334000007816 */ /* 0x000fe40000000003 */
[----:B------:R-:W-:Y:S02]  /*5d70*/  PRMT R11, R11, 0x3340, R4 ;  /* 0x000033400b0b7816 */ /* 0x000fe40000000004 */
[----:B------:R-:W-:Y:S02]  /*5d80*/  PRMT R7, R2, 0x3340, R7 ;  /* 0x0000334002077816 */ /* 0x000fe40000000007 */
[----:B------:R-:W-:Y:S02]  /*5d90*/  PRMT R8, R5, 0x3340, R8 ;  /* 0x0000334005087816 */ /* 0x000fe40000000008 */
[----:B------:R-:W-:Y:S01]  /*5da0*/  PRMT R9, R9, 0x5410, R0 ;  /* 0x0000541009097816 */ /* 0x000fe20000000000 */
[----:B------:R-:W-:Y:S01]  /*5db0*/  IMAD R0, R86, UR5, RZ ;  /* 0x0000000556007c24 */ /* 0x000fe2000f8e02ff */
[----:B------:R-:W-:Y:S01]  /*5dc0*/  PRMT R11, R10, 0x5410, R11 ;  /* 0x000054100a0b7816 */ /* 0x000fe2000000000b */
[----:B------:R-:W-:Y:S01]  /*5dd0*/  ULDC UR5, c[0x0][0x248] ;  /* 0x0000920000057ab9 */ /* 0x000fe20000000800 */
[----:B------:R-:W-:Y:S01]  /*5de0*/  LOP3.LUT R2, R88, 0x20, RZ, 0x3c, !PT ;  /* 0x0000002058027812 */ /* 0x000fe200078e3cff */
[----:B------:R-:W-:Y:S01]  /*5df0*/  STS [R88+UR4], R9 ;  /* 0x0000000958007988 */ /* 0x000fe20008000804 */
[----:B------:R-:W-:-:S02]  /*5e00*/  PRMT R12, R12, 0x5410, R7 ;  /* 0x000054100c0c7816 */ /* 0x000fc40000000007 */
[C---:B------:R-:W-:Y:S01]  /*5e10*/  LOP3.LUT R3, R88.reuse, 0x40, RZ, 0x3c, !PT ;  /* 0x0000004058037812 */ /* 0x040fe200078e3cff */
[----:B------:R-:W-:Y:S01]  /*5e20*/  STS [R2+UR4+0x100], R11 ;  /* 0x0001000b02007988 */ /* 0x000fe20008000804 */
[----:B------:R-:W-:Y:S02]  /*5e30*/  PRMT R13, R13, 0x5410, R8 ;  /* 0x000054100d0d7816 */ /* 0x000fe40000000008 */
[----:B------:R-:W-:Y:S01]  /*5e40*/  LOP3.LUT R4, R88, 0x60, RZ, 0x3c, !PT ;  /* 0x0000006058047812 */ /* 0x000fe200078e3cff */
[----:B------:R0:W-:Y:S01]  /*5e50*/  STS [R3+UR4+0x200], R12 ;  /* 0x0002000c03007988 */ /* 0x0001e20008000804 */
[C---:B------:R-:W-:Y:S02]  /*5e60*/  LOP3.LUT R19, R87.reuse, 0x20, RZ, 0x3c, !PT ;  /* 0x0000002057137812 */ /* 0x040fe400078e3cff */
[C---:B------:R-:W-:Y:S01]  /*5e70*/  LOP3.LUT R20, R87.reuse, 0x40, RZ, 0x3c, !PT ;  /* 0x0000004057147812 */ /* 0x040fe200078e3cff */
[----:B------:R1:W-:Y:S01]  /*5e80*/  STS [R4+UR4+0x300], R13 ;  /* 0x0003000d04007988 */ /* 0x0003e20008000804 */
[----:B------:R-:W-:-:S02]  /*5e90*/  LOP3.LUT R22, R87, 0x60, RZ, 0x3c, !PT ;  /* 0x0000006057167812 */ /* 0x000fc400078e3cff */
[----:B------:R-:W-:Y:S01]  /*5ea0*/  SHF.R.U32.HI R36, RZ, 0x5, R89 ;  /* 0x00000005ff247819 */ /* 0x000fe20000011659 */
[----:B------:R-:W-:Y:S01]  /*5eb0*/  BAR.SYNC.DEFER_BLOCKING 0x0 ;  /* 0x0000000000007b1d */ /* 0x000fe20000010000 */
[----:B------:R-:W-:Y:S02]  /*5ec0*/  IADD3 R32, P1, R0, UR6, RZ ;  /* 0x0000000600207c10 */ /* 0x000fe4000ff3e0ff */
[----:B------:R-:W-:Y:S02]  /*5ed0*/  SGXT.U32 R36, R36, 0x1 ;  /* 0x000000012424781a */ /* 0x000fe40000000000 */
[----:B------:R-:W-:Y:S02]  /*5ee0*/  ISETP.GE.AND P0, PT, R86, UR10, PT ;  /* 0x0000000a56007c0c */ /* 0x000fe4000bf06270 */
[----:B0-----:R-:W-:Y:S02]  /*5ef0*/  LOP3.LUT R3, R85, R36, RZ, 0xfc, !PT ;  /* 0x0000002455037212 */ /* 0x001fe400078efcff */
[----:B------:R-:W-:-:S02]  /*5f00*/  LEA.HI.X.SX32 R34, R0, UR7, 0x1, P1 ;  /* 0x0000000700227c11 */ /* 0x000fc400088f0eff */
[--C-:B------:R-:W-:Y:S02]  /*5f10*/  LOP3.LUT R2, R85, 0x2, R36.reuse, 0xfe, !PT ;  /* 0x0000000255027812 */ /* 0x100fe400078efe24 */
[C---:B------:R-:W-:Y:S01]  /*5f20*/  ISETP.LT.AND P1, PT, R3.reuse, UR11, !P0 ;  /* 0x0000000b03007c0c */ /* 0x040fe2000c721270 */
[----:B------:R-:W-:Y:S01]  /*5f30*/  IMAD R3, R3, UR5, RZ ;  /* 0x0000000503037c24 */ /* 0x000fe2000f8e02ff */
[C---:B------:R-:W-:Y:S01]  /*5f40*/  ISETP.LT.AND P4, PT, R2.reuse, UR11, !P0 ;  /* 0x0000000b02007c0c */ /* 0x040fe2000c781270 */
[----:B------:R-:W-:Y:S01]  /*5f50*/  IMAD R5, R2, UR5, RZ ;  /* 0x0000000502057c24 */ /* 0x000fe2000f8e02ff */
[C-C-:B------:R-:W-:Y:S02]  /*5f60*/  LOP3.LUT R0, R85.reuse, 0x1e, R36.reuse, 0xfe, !PT ;  /* 0x0000001e55007812 */ /* 0x140fe400078efe24 */
[C-C-:B-1----:R-:W-:Y:S02]  /*5f70*/  LOP3.LUT R13, R85.reuse, 0x1c, R36.reuse, 0xfe, !PT ;  /* 0x0000001c550d7812 */ /* 0x142fe400078efe24 */
[----:B------:R-:W-:-:S02]  /*5f80*/  LOP3.LUT R11, R85, 0x1a, R36, 0xfe, !PT ;  /* 0x0000001a550b7812 */ /* 0x000fc400078efe24 */
[C-C-:B------:R-:W-:Y:S01]  /*5f90*/  LOP3.LUT R10, R85.reuse, 0x18, R36.reuse, 0xfe, !PT ;  /* 0x00000018550a7812 */ /* 0x140fe200078efe24 */
[----:B------:R-:W0:Y:S01]  /*5fa0*/  LDS.U16 R24, [R87+UR4] ;  /* 0x0000000457187984 */ /* 0x000e220008000400 */
[C-C-:B------:R-:W-:Y:S02]  /*5fb0*/  LOP3.LUT R12, R85.reuse, 0x16, R36.reuse, 0xfe, !PT ;  /* 0x00000016550c7812 */ /* 0x140fe400078efe24 */
[C-C-:B------:R-:W-:Y:S01]  /*5fc0*/  LOP3.LUT R14, R85.reuse, 0x14, R36.reuse, 0xfe, !PT ;  /* 0x00000014550e7812 */ /* 0x140fe200078efe24 */
[----:B------:R-:W1:Y:S01]  /*5fd0*/  LDS.U16 R26, [R19+UR4] ;  /* 0x00000004131a7984 */ /* 0x000e620008000400 */
[C-C-:B------:R-:W-:Y:S02]  /*5fe0*/  LOP3.LUT R15, R85.reuse, 0x12, R36.reuse, 0xfe, !PT ;  /* 0x00000012550f7812 */ /* 0x140fe400078efe24 */
[C-C-:B------:R-:W-:Y:S01]  /*5ff0*/  LOP3.LUT R16, R85.reuse, 0x10, R36.reuse, 0xfe, !PT ;  /* 0x0000001055107812 */ /* 0x140fe200078efe24 */
[----:B------:R-:W-:Y:S01]  /*6000*/  LDS.U16 R28, [R20+UR4] ;  /* 0x00000004141c7984 */ /* 0x000fe20008000400 */
[----:B------:R-:W-:-:S02]  /*6010*/  LOP3.LUT R17, R85, 0xe, R36, 0xfe, !PT ;  /* 0x0000000e55117812 */ /* 0x000fc400078efe24 */
[C-C-:B------:R-:W-:Y:S01]  /*6020*/  LOP3.LUT R18, R85.reuse, 0xc, R36.reuse, 0xfe, !PT ;  /* 0x0000000c55127812 */ /* 0x140fe200078efe24 */
[----:B------:R-:W2:Y:S01]  /*6030*/  LDS.U16 R30, [R22+UR4] ;  /* 0x00000004161e7984 */ /* 0x000ea20008000400 */
[--C-:B------:R-:W-:Y:S02]  /*6040*/  LOP3.LUT R8, R85, 0xa, R36.reuse, 0xfe, !PT ;  /* 0x0000000a55087812 */ /* 0x100fe400078efe24 */
[----:B------:R-:W-:Y:S01]  /*6050*/  IADD3 R2, P2, R3, R32, RZ ;  /* 0x0000002003027210 */ /* 0x000fe20007f5e0ff */
[----:B------:R-:W-:Y:S01]  /*6060*/  LDS.U16 R87, [R87+UR4+0x80] ;  /* 0x0000800457577984 */ /* 0x000fe20008000400 */
[C-C-:B------:R-:W-:Y:S02]  /*6070*/  LOP3.LUT R6, R85.reuse, 0x8, R36.reuse, 0xfe, !PT ;  /* 0x0000000855067812 */ /* 0x140fe400078efe24 */
[C-C-:B------:R-:W-:Y:S01]  /*6080*/  LOP3.LUT R7, R85.reuse, 0x6, R36.reuse, 0xfe, !PT ;  /* 0x0000000655077812 */ /* 0x140fe200078efe24 */
[----:B------:R3:W4:Y:S01]  /*6090*/  LDS.U16 R27, [R19+UR4+0x80] ;  /* 0x00008004131b7984 */ /* 0x0007220008000400 */
[----:B------:R-:W-:-:S02]  /*60a0*/  LOP3.LUT R85, R85, 0x4, R36, 0xfe, !PT ;  /* 0x0000000455557812 */ /* 0x000fc400078efe24 */
[----:B------:R-:W-:Y:S01]  /*60b0*/  IADD3 R4, P3, R5, R32, RZ ;  /* 0x0000002005047210 */ /* 0x000fe20007f7e0ff */
[----:B------:R5:W4:Y:S01]  /*60c0*/  LDS.U16 R29, [R20+UR4+0x80] ;  /* 0x00008004141d7984 */ /* 0x000b220008000400 */
[-C--:B------:R-:W-:Y:S01]  /*60d0*/  LEA.HI.X.SX32 R3, R3, R34.reuse, 0x1, P2 ;  /* 0x0000002203037211 */ /* 0x080fe200010f0eff */
[----:B------:R-:W-:Y:S01]  /*60e0*/  IMAD R9, R7, UR5, RZ ;  /* 0x0000000507097c24 */ /* 0x000fe2000f8e02ff */
[C---:B------:R-:W-:Y:S01]  /*60f0*/  ISETP.LT.AND P2, PT, R85.reuse, UR11, !P0 ;  /* 0x0000000b55007c0c */ /* 0x040fe2000c741270 */
[----:B------:R-:W4:Y:S01]  /*6100*/  LDS.U16 R22, [R22+UR4+0x80] ;  /* 0x0000800416167984 */ /* 0x000f220008000400 */
[----:B------:R-:W-:Y:S01]  /*6110*/  IMAD R85, R85, UR5, RZ ;  /* 0x0000000555557c24 */ /* 0x000fe2000f8e02ff */
[----:B------:R-:W-:Y:S01]  /*6120*/  LEA.HI.X.SX32 R5, R5, R34, 0x1, P3 ;  /* 0x0000002205057211 */ /* 0x000fe200018f0eff */
[C---:B---3--:R-:W-:Y:S01]  /*6130*/  IMAD R19, R6.reuse, UR5, RZ ;  /* 0x0000000506137c24 */ /* 0x048fe2000f8e02ff */
[----:B------:R-:W-:Y:S01]  /*6140*/  ISETP.LT.AND P3, PT, R6, UR11, !P0 ;  /* 0x0000000b06007c0c */ /* 0x000fe2000c761270 */
[----:B-----5:R-:W-:Y:S01]  /*6150*/  IMAD R20, R8, UR5, RZ ;  /* 0x0000000508147c24 */ /* 0x020fe2000f8e02ff */
[----:B------:R-:W-:-:S02]  /*6160*/  IADD3 R6, P6, R85, R32, RZ ;  /* 0x0000002055067210 */ /* 0x000fc40007fde0ff */
[----:B0-----:R-:W-:Y:S02]  /*6170*/  PRMT R21, R24, 0x7770, RZ ;  /* 0x0000777018157816 */ /* 0x001fe400000000ff */
[----:B-1----:R-:W-:-:S03]  /*6180*/  PRMT R23, R26, 0x7770, RZ ;  /* 0x000077701a177816 */ /* 0x002fc600000000ff */
[----:B------:R0:W-:Y:S01]  /*6190*/  @P1 STG.E.U8 desc[UR8][R2.64], R21 ;  /* 0x0000001502001986 */ /* 0x0001e2000c101108 */
[----:B------:R-:W-:-:S03]  /*61a0*/  ISETP.LT.AND P1, PT, R8, UR11, !P0 ;  /* 0x0000000b08007c0c */ /* 0x000fc6000c721270 */
[----:B------:R1:W-:Y:S01]  /*61b0*/  @P4 STG.E.U8 desc[UR8][R4.64], R23 ;  /* 0x0000001704004986 */ /* 0x0003e2000c101108 */
[----:B------:R-:W-:Y:S02]  /*61c0*/  ISETP.LT.AND P4, PT, R7, UR11, !P0 ;  /* 0x0000000b07007c0c */ /* 0x000fe4000c781270 */
[----:B------:R-:W-:Y:S02]  /*61d0*/  LEA.HI.X.SX32 R7, R85, R34, 0x1, P6 ;  /* 0x0000002255077211 */ /* 0x000fe400030f0eff */
[----:B--2---:R-:W-:Y:S02]  /*61e0*/  PRMT R25, R30, 0x7770, RZ ;  /* 0x000077701e197816 */ /* 0x004fe400000000ff */
[----:B0-----:R-:W-:Y:S02]  /*61f0*/  IADD3 R2, P5, R9, R32, RZ ;  /* 0x0000002009027210 */ /* 0x001fe40007fbe0ff */
[----:B----4-:R-:W-:Y:S02]  /*6200*/  PRMT R21, R27, 0x7770, RZ ;  /* 0x000077701b157816 */ /* 0x010fe400000000ff */
[----:B-1----:R-:W-:-:S02]  /*6210*/  PRMT R23, R28, 0x7770, RZ ;  /* 0x000077701c177816 */ /* 0x002fc400000000ff */
[----:B------:R-:W-:Y:S02]  /*6220*/  IADD3 R4, P6, R19, R32, RZ ;  /* 0x0000002013047210 */ /* 0x000fe40007fde0ff */
[----:B------:R-:W-:Y:S01]  /*6230*/  LEA.HI.X.SX32 R3, R9, R34, 0x1, P5 ;  /* 0x0000002209037211 */ /* 0x000fe200028f0eff */
[----:B------:R0:W-:Y:S01]  /*6240*/  @P2 STG.E.U8 desc[UR8][R6.64], R23 ;  /* 0x0000001706002986 */ /* 0x0001e2000c101108 */
[C---:B------:R-:W-:Y:S02]  /*6250*/  IADD3 R8, P2, R20.reuse, R32, RZ ;  /* 0x0000002014087210 */ /* 0x040fe40007f5e0ff */
[-C--:B------:R-:W-:Y:S01]  /*6260*/  LEA.HI.X.SX32 R5, R19, R34.reuse, 0x1, P6 ;  /* 0x0000002213057211 */ /* 0x080fe200030f0eff */
[----:B------:R1:W-:Y:S01]  /*6270*/  @P4 STG.E.U8 desc[UR8][R2.64], R25 ;  /* 0x0000001902004986 */ /* 0x0003e2000c101108 */
[----:B------:R-:W-:Y:S02]  /*6280*/  LEA.HI.X.SX32 R9, R20, R34, 0x1, P2 ;  /* 0x0000002214097211 */ /* 0x000fe400010f0eff */
[C---:B------:R-:W-:Y:S01]  /*6290*/  ISETP.LT.AND P2, PT, R18.reuse, UR11, !P0 ;  /* 0x0000000b12007c0c */ /* 0x040fe2000c741270 */
[----:B------:R-:W-:Y:S01]  /*62a0*/  IMAD R18, R18, UR5, RZ ;  /* 0x0000000512127c24 */ /* 0x000fe2000f8e02ff */
[----:B------:R-:W-:-:S02]  /*62b0*/  PRMT R19, R87, 0x7770, RZ ;  /* 0x0000777057137816 */ /* 0x000fc400000000ff */
[C---:B------:R-:W-:Y:S01]  /*62c0*/  ISETP.LT.AND P4, PT, R15.reuse, UR11, !P0 ;  /* 0x0000000b0f007c0c */ /* 0x040fe2000c781270 */
[----:B------:R-:W-:Y:S01]  /*62d0*/  IMAD R15, R15, UR5, RZ ;  /* 0x000000050f0f7c24 */ /* 0x000fe2000f8e02ff */
[----:B0-----:R-:W-:Y:S01]  /*62e0*/  IADD3 R6, P5, R18, R32, RZ ;  /* 0x0000002012067210 */ /* 0x001fe20007fbe0ff */
[----:B------:R0:W-:Y:S01]  /*62f0*/  @P3 STG.E.U8 desc[UR8][R4.64], R19 ;  /* 0x0000001304003986 */ /* 0x0001e2000c101108 */
[C---:B------:R-:W-:Y:S01]  /*6300*/  ISETP.LT.AND P3, PT, R16.reuse, UR11, !P0 ;  /* 0x0000000b10007c0c */ /* 0x040fe2000c761270 */
[----:B------:R-:W-:Y:S01]  /*6310*/  IMAD R16, R16, UR5, RZ ;  /* 0x0000000510107c24 */ /* 0x000fe2000f8e02ff */
[----:B------:R-:W-:Y:S01]  /*6320*/  LEA.HI.X.SX32 R7, R18, R34, 0x1, P5 ;  /* 0x0000002212077211 */ /* 0x000fe200028f0eff */
[----:B------:R2:W-:Y:S01]  /*6330*/  @P1 STG.E.U8 desc[UR8][R8.64], R21 ;  /* 0x0000001508001986 */ /* 0x0005e2000c101108 */
[C---:B------:R-:W-:Y:S01]  /*6340*/  ISETP.LT.AND P1, PT, R17.reuse, UR11, !P0 ;  /* 0x0000000b11007c0c */ /* 0x040fe2000c721270 */
[----:B------:R-:W-:Y:S01]  /*6350*/  IMAD R17, R17, UR5, RZ ;  /* 0x0000000511117c24 */ /* 0x000fe2000f8e02ff */
[----:B------:R-:W-:-:S04]  /*6360*/  PRMT R23, R29, 0x7770, RZ ;  /* 0x000077701d177816 */ /* 0x000fc800000000ff */
[CC--:B-1----:R-:W-:Y:S01]  /*6370*/  IADD3 R2, P6, R17.reuse, R32.reuse, RZ ;  /* 0x0000002011027210 */ /* 0x0c2fe20007fde0ff */
[----:B------:R1:W-:Y:S01]  /*6380*/  @P2 STG.E.U8 desc[UR8][R6.64], R23 ;  /* 0x0000001706002986 */ /* 0x0003e2000c101108 */
[----:B0-----:R-:W-:Y:S02]  /*6390*/  IADD3 R4, P5, R16, R32, RZ ;  /* 0x0000002010047210 */ /* 0x001fe40007fbe0ff */
[----:B------:R-:W-:Y:S02]  /*63a0*/  LEA.HI.X.SX32 R3, R17, R34, 0x1, P6 ;  /* 0x0000002211037211 */ /* 0x000fe400030f0eff */
[----:B--2---:R-:W-:Y:S02]  /*63b0*/  IADD3 R8, P2, R15, R32, RZ ;  /* 0x000000200f087210 */ /* 0x004fe40007f5e0ff */
[----:B------:R-:W-:Y:S02]  /*63c0*/  PRMT R21, R22, 0x7770, RZ ;  /* 0x0000777016157816 */ /* 0x000fe400000000ff */
[-C--:B------:R-:W-:Y:S01]  /*63d0*/  LEA.HI.X.SX32 R5, R16, R34.reuse, 0x1, P5 ;  /* 0x0000002210057211 */ /* 0x080fe200028f0eff */
[----:B------:R-:W-:Y:S01]  /*63e0*/  IMAD R16, R13, UR5, RZ ;  /* 0x000000050d107c24 */ /* 0x000fe2000f8e02ff */
[----:B------:R-:W-:Y:S01]  /*63f0*/  PRMT R17, R24, 0x7771, RZ ;  /* 0x0000777118117816 */ /* 0x000fe200000000ff */
[----:B------:R0:W-:Y:S01]  /*6400*/  @P1 STG.E.U8 desc[UR8][R2.64], R21 ;  /* 0x0000001502001986 */ /* 0x0001e2000c101108 */
[----:B------:R-:W-:Y:S01]  /*6410*/  LEA.HI.X.SX32 R9, R15, R34, 0x1, P2 ;  /* 0x000000220f097211 */ /* 0x000fe200010f0eff */
[----:B-1----:R-:W-:Y:S01]  /*6420*/  IMAD R7, R10, UR5, RZ ;  /* 0x000000050a077c24 */ /* 0x002fe2000f8e02ff */
[----:B------:R-:W-:Y:S01]  /*6430*/  PRMT R19, R26, 0x7771, RZ ;  /* 0x000077711a137816 */ /* 0x000fe200000000ff */
[----:B------:R1:W-:Y:S01]  /*6440*/  @P3 STG.E.U8 desc[UR8][R4.64], R17 ;  /* 0x0000001104003986 */ /* 0x0003e2000c101108 */
[C---:B------:R-:W-:Y:S01]  /*6450*/  ISETP.LT.AND P5, PT, R14.reuse, UR11, !P0 ;  /* 0x0000000b0e007c0c */ /* 0x040fe2000c7a1270 */
[----:B------:R-:W-:Y:S01]  /*6460*/  IMAD R14, R14, UR5, RZ ;  /* 0x000000050e0e7c24 */ /* 0x000fe2000f8e02ff */
[-C--:B------:R-:W-:Y:S01]  /*6470*/  IADD3 R6, P2, R7, R32.reuse, RZ ;  /* 0x0000002007067210 */ /* 0x080fe20007f5e0ff */
[----:B------:R2:W-:Y:S01]  /*6480*/  @P4 STG.E.U8 desc[UR8][R8.64], R19 ;  /* 0x0000001308004986 */ /* 0x0005e2000c101108 */
[C---:B------:R-:W-:Y:S01]  /*6490*/  ISETP.LT.AND P4, PT, R12.reuse, UR11, !P0 ;  /* 0x0000000b0c007c0c */ /* 0x040fe2000c781270 */
[----:B------:R-:W-:Y:S01]  /*64a0*/  IMAD R12, R12, UR5, RZ ;  /* 0x000000050c0c7c24 */ /* 0x000fe2000f8e02ff */
[----:B------:R-:W-:Y:S01]  /*64b0*/  ISETP.LT.AND P3, PT, R10, UR11, !P0 ;  /* 0x0000000b0a007c0c */ /* 0x000fe2000c761270 */
[----:B------:R-:W-:Y:S01]  /*64c0*/  IMAD R15, R11, UR5, RZ ;  /* 0x000000050b0f7c24 */ /* 0x000fe2000f8e02ff */
[----:B0-----:R-:W-:-:S02]  /*64d0*/  IADD3 R2, P6, R14, R32, RZ ;  /* 0x000000200e027210 */ /* 0x001fc40007fde0ff */
[----:B------:R-:W-:Y:S01]  /*64e0*/  LEA.HI.X.SX32 R7, R7, R34, 0x1, P2 ;  /* 0x0000002207077211 */ /* 0x000fe200010f0eff */
[----:B-1----:R-:W-:Y:S01]  /*64f0*/  IMAD R17, R0, UR5, RZ ;  /* 0x0000000500117c24 */ /* 0x002fe2000f8e02ff */
[----:B------:R-:W-:Y:S02]  /*6500*/  IADD3 R4, P1, R12, R32, RZ ;  /* 0x000000200c047210 */ /* 0x000fe40007f3e0ff */
[-C--:B------:R-:W-:Y:S02]  /*6510*/  LEA.HI.X.SX32 R3, R14, R34.reuse, 0x1, P6 ;  /* 0x000000220e037211 */ /* 0x080fe400030f0eff */
[----:B------:R-:W-:Y:S02]  /*6520*/  LEA.HI.X.SX32 R5, R12, R34, 0x1, P1 ;  /* 0x000000220c057211 */ /* 0x000fe400008f0eff */
[-C--:B------:R-:W-:Y:S02]  /*6530*/  IADD3 R10, P1, R16, R32.reuse, RZ ;  /* 0x00000020100a7210 */ /* 0x080fe40007f3e0ff */
[----:B--2---:R-:W-:-:S02]  /*6540*/  IADD3 R8, P6, R15, R32, RZ ;  /* 0x000000200f087210 */ /* 0x004fc40007fde0ff */
[----:B------:R-:W-:Y:S02]  /*6550*/  ISETP.LT.AND P2, PT, R11, UR11, !P0 ;  /* 0x0000000b0b007c0c */ /* 0x000fe4000c741270 */
[-C--:B------:R-:W-:Y:S02]  /*6560*/  LEA.HI.X.SX32 R11, R16, R34.reuse, 0x1, P1 ;  /* 0x00000022100b7211 */ /* 0x080fe400008f0eff */
[----:B------:R-:W-:Y:S02]  /*6570*/  ISETP.LT.AND P1, PT, R13, UR11, !P0 ;  /* 0x0000000b0d007c0c */ /* 0x000fe4000c721270 */
[----:B------:R-:W-:Y:S02]  /*6580*/  LEA.HI.X.SX32 R9, R15, R34, 0x1, P6 ;  /* 0x000000220f097211 */ /* 0x000fe400030f0eff */
[----:B------:R-:W-:Y:S02]  /*6590*/  ISETP.LT.AND P0, PT, R0, UR11, !P0 ;  /* 0x0000000b00007c0c */ /* 0x000fe4000c701270 */
[----:B------:R-:W-:-:S02]  /*65a0*/  IADD3 R12, P6, R17, R32, RZ ;  /* 0x00000020110c7210 */ /* 0x000fc40007fde0ff */
[----:B------:R-:W-:Y:S02]  /*65b0*/  PRMT R19, R28, 0x7771, RZ ;  /* 0x000077711c137816 */ /* 0x000fe400000000ff */
[----:B------:R-:W-:Y:S02]  /*65c0*/  PRMT R23, R30, 0x7771, RZ ;  /* 0x000077711e177816 */ /* 0x000fe400000000ff */
[----:B------:R-:W-:Y:S01]  /*65d0*/  LEA.HI.X.SX32 R13, R17, R34, 0x1, P6 ;  /* 0x00000022110d7211 */ /* 0x000fe200030f0eff */
[----:B------:R0:W-:Y:S01]  /*65e0*/  @P5 STG.E.U8 desc[UR8][R2.64], R19 ;  /* 0x0000001302005986 */ /* 0x0001e2000c101108 */
[----:B------:R-:W-:Y:S02]  /*65f0*/  PRMT R15, R87, 0x7771, RZ ;  /* 0x00007771570f7816 */ /* 0x000fe400000000ff */
[----:B------:R-:W-:Y:S01]  /*6600*/  PRMT R17, R27, 0x7771, RZ ;  /* 0x000077711b117816 */ /* 0x000fe200000000ff */
[----:B------:R0:W-:Y:S01]  /*6610*/  @P4 STG.E.U8 desc[UR8][R4.64], R23 ;  /* 0x0000001704004986 */ /* 0x0001e2000c101108 */
[----:B------:R-:W-:-:S03]  /*6620*/  PRMT R21, R29, 0x7771, RZ ;  /* 0x000077711d157816 */ /* 0x000fc600000000ff */
[----:B------:R0:W-:Y:S04]  /*6630*/  @P3 STG.E.U8 desc[UR8][R6.64], R15 ;  /* 0x0000000f06003986 */ /* 0x0001e8000c101108 */
[----:B------:R0:W-:Y:S04]  /*6640*/  @P2 STG.E.U8 desc[UR8][R8.64], R17 ;  /* 0x0000001108002986 */ /* 0x0001e8000c101108 */
[----:B------:R0:W-:Y:S01]  /*6650*/  @P1 STG.E.U8 desc[UR8][R10.64], R21 ;  /* 0x000000150a001986 */ /* 0x0001e2000c101108 */
[----:B------:R-:W-:Y:S05]  /*6660*/  @!P0 EXIT ;  /* 0x000000000000894d */ /* 0x000fea0003800000 */
[----:B0-----:R-:W-:-:S05]  /*6670*/  PRMT R3, R22, 0x7771, RZ ;  /* 0x0000777116037816 */ /* 0x001fca00000000ff */
[----:B------:R-:W-:Y:S01]  /*6680*/  STG.E.U8 desc[UR8][R12.64], R3 ;  /* 0x000000030c007986 */ /* 0x000fe2000c101108 */
[----:B------:R-:W-:Y:S05]  /*6690*/  EXIT ;  /* 0x000000000000794d */ /* 0x000fea0003800000 */
.L_x_2:
[----:B------:R-:W-:-:S00]  /*66a0*/  BRA `(.L_x_2) ;  /* 0xfffffffc00fc7947 */ /* 0x000fc0000383ffff */
[----:B------:R-:W-:-:S00]  /*66b0*/  NOP ;  /* 0x0000000000007918 */ /* 0x000fc00000000000 */
        /* <DEDUP_REMOVED lines=12> */
.L_x_3:


//--------------------- .nv.shared.matmul_kernel  --------------------------
	.section	.nv.shared.matmul_kernel,"aw",@nobits
	.sectionflags	@""
	.align	16
	.zero		1024


//--------------------- .nv.shared.reserved.0     --------------------------
	.section	.nv.shared.reserved.0,"aw",@nobits
	.weak		__nv_reservedSMEM_offset_0_alias
	.size		__nv_reservedSMEM_offset_0_alias, 0, 0
	.other		__nv_reservedSMEM_offset_0_alias,@"STO_CUDA_RESERVED_SHARED STV_DEFAULT"
__nv_reservedSMEM_offset_0_alias:
	.zero		0


//--------------------- .nv.constant0.matmul_kernel --------------------------
	.section	.nv.constant0.matmul_kernel,"a",@progbits
	.sectionflags	@""
	.align	4
.nv.constant0.matmul_kernel:
	.zero		608


//--------------------- SYMBOLS --------------------------

	.type		.nv.reservedSmem.offset0,@object
	.size		.nv.reservedSmem.offset0,0x4
